//
// Generated by NVIDIA NVVM Compiler
//
// Compiler Build ID: CL-36424714
// Cuda compilation tools, release 13.0, V13.0.88
// Based on NVVM 20.0.0
//

.version 9.0
.target sm_100
.address_size 64

	// .globl	_Z15pagerank_kerneliPiS_S_PdS0_d
// _ZZ20compute_dangling_sumiPiPdS0_E5sdata has been demoted

.visible .entry _Z15pagerank_kerneliPiS_S_PdS0_d(
	.param .u32 _Z15pagerank_kerneliPiS_S_PdS0_d_param_0,
	.param .u64 .ptr .align 1 _Z15pagerank_kerneliPiS_S_PdS0_d_param_1,
	.param .u64 .ptr .align 1 _Z15pagerank_kerneliPiS_S_PdS0_d_param_2,
	.param .u64 .ptr .align 1 _Z15pagerank_kerneliPiS_S_PdS0_d_param_3,
	.param .u64 .ptr .align 1 _Z15pagerank_kerneliPiS_S_PdS0_d_param_4,
	.param .u64 .ptr .align 1 _Z15pagerank_kerneliPiS_S_PdS0_d_param_5,
	.param .f64 _Z15pagerank_kerneliPiS_S_PdS0_d_param_6
)
{
	.reg .pred 	%p<26>;
	.reg .b32 	%r<59>;
	.reg .b64 	%rd<84>;
	.reg .b64 	%fd<114>;

	ld.param.u32 	%r47, [_Z15pagerank_kerneliPiS_S_PdS0_d_param_0];
	ld.param.u64 	%rd8, [_Z15pagerank_kerneliPiS_S_PdS0_d_param_1];
	ld.param.u64 	%rd10, [_Z15pagerank_kerneliPiS_S_PdS0_d_param_2];
	ld.param.u64 	%rd11, [_Z15pagerank_kerneliPiS_S_PdS0_d_param_3];
	ld.param.u64 	%rd12, [_Z15pagerank_kerneliPiS_S_PdS0_d_param_4];
	ld.param.u64 	%rd9, [_Z15pagerank_kerneliPiS_S_PdS0_d_param_5];
	ld.param.f64 	%fd40, [_Z15pagerank_kerneliPiS_S_PdS0_d_param_6];
	cvta.to.global.u64 	%rd1, %rd12;
	cvta.to.global.u64 	%rd2, %rd11;
	cvta.to.global.u64 	%rd3, %rd10;
	mov.u32 	%r48, %ntid.x;
	mov.u32 	%r49, %ctaid.x;
	mov.u32 	%r50, %tid.x;
	mad.lo.s32 	%r1, %r48, %r49, %r50;
	setp.ge.s32 	%p1, %r1, %r47;
	@%p1 bra 	$L__BB0_43;
	cvta.to.global.u64 	%rd13, %rd8;
	cvt.rn.f64.s32 	%fd1, %r47;
	div.rn.f64 	%fd93, %fd40, %fd1;
	mul.wide.s32 	%rd14, %r1, 4;
	add.s64 	%rd15, %rd13, %rd14;
	ld.global.u32 	%r56, [%rd15];
	ld.global.u32 	%r3, [%rd15+4];
	setp.ge.s32 	%p2, %r56, %r3;
	@%p2 bra 	$L__BB0_42;
	sub.s32 	%r4, %r3, %r56;
	and.b32  	%r5, %r4, 7;
	sub.s32 	%r51, %r56, %r3;
	setp.gt.u32 	%p3, %r51, -8;
	@%p3 bra 	$L__BB0_21;
	and.b32  	%r52, %r4, -8;
	neg.s32 	%r54, %r52;
	add.s64 	%rd4, %rd3, 16;
$L__BB0_4:
	.pragma "nounroll";
	mul.wide.s32 	%rd16, %r56, 4;
	add.s64 	%rd5, %rd4, %rd16;
	ld.global.u32 	%r9, [%rd5+-16];
	mul.wide.s32 	%rd17, %r9, 4;
	add.s64 	%rd18, %rd2, %rd17;
	ld.global.u32 	%r10, [%rd18];
	setp.lt.s32 	%p4, %r10, 1;
	@%p4 bra 	$L__BB0_6;
	mul.wide.s32 	%rd19, %r9, 8;
	add.s64 	%rd20, %rd1, %rd19;
	ld.global.f64 	%fd42, [%rd20];
	cvt.rn.f64.u32 	%fd43, %r10;
	div.rn.f64 	%fd44, %fd42, %fd43;
	add.f64 	%fd93, %fd93, %fd44;
$L__BB0_6:
	ld.global.u32 	%r11, [%rd5+-12];
	mul.wide.s32 	%rd21, %r11, 4;
	add.s64 	%rd22, %rd2, %rd21;
	ld.global.u32 	%r12, [%rd22];
	setp.lt.s32 	%p5, %r12, 1;
	@%p5 bra 	$L__BB0_8;
	mul.wide.s32 	%rd23, %r11, 8;
	add.s64 	%rd24, %rd1, %rd23;
	ld.global.f64 	%fd45, [%rd24];
	cvt.rn.f64.u32 	%fd46, %r12;
	div.rn.f64 	%fd47, %fd45, %fd46;
	add.f64 	%fd93, %fd93, %fd47;
$L__BB0_8:
	ld.global.u32 	%r13, [%rd5+-8];
	mul.wide.s32 	%rd25, %r13, 4;
	add.s64 	%rd26, %rd2, %rd25;
	ld.global.u32 	%r14, [%rd26];
	setp.lt.s32 	%p6, %r14, 1;
	@%p6 bra 	$L__BB0_10;
	mul.wide.s32 	%rd27, %r13, 8;
	add.s64 	%rd28, %rd1, %rd27;
	ld.global.f64 	%fd48, [%rd28];
	cvt.rn.f64.u32 	%fd49, %r14;
	div.rn.f64 	%fd50, %fd48, %fd49;
	add.f64 	%fd93, %fd93, %fd50;
$L__BB0_10:
	ld.global.u32 	%r15, [%rd5+-4];
	mul.wide.s32 	%rd29, %r15, 4;
	add.s64 	%rd30, %rd2, %rd29;
	ld.global.u32 	%r16, [%rd30];
	setp.lt.s32 	%p7, %r16, 1;
	@%p7 bra 	$L__BB0_12;
	mul.wide.s32 	%rd31, %r15, 8;
	add.s64 	%rd32, %rd1, %rd31;
	ld.global.f64 	%fd51, [%rd32];
	cvt.rn.f64.u32 	%fd52, %r16;
	div.rn.f64 	%fd53, %fd51, %fd52;
	add.f64 	%fd93, %fd93, %fd53;
$L__BB0_12:
	ld.global.u32 	%r17, [%rd5];
	mul.wide.s32 	%rd33, %r17, 4;
	add.s64 	%rd34, %rd2, %rd33;
	ld.global.u32 	%r18, [%rd34];
	setp.lt.s32 	%p8, %r18, 1;
	@%p8 bra 	$L__BB0_14;
	mul.wide.s32 	%rd35, %r17, 8;
	add.s64 	%rd36, %rd1, %rd35;
	ld.global.f64 	%fd54, [%rd36];
	cvt.rn.f64.u32 	%fd55, %r18;
	div.rn.f64 	%fd56, %fd54, %fd55;
	add.f64 	%fd93, %fd93, %fd56;
$L__BB0_14:
	ld.global.u32 	%r19, [%rd5+4];
	mul.wide.s32 	%rd37, %r19, 4;
	add.s64 	%rd38, %rd2, %rd37;
	ld.global.u32 	%r20, [%rd38];
	setp.lt.s32 	%p9, %r20, 1;
	@%p9 bra 	$L__BB0_16;
	mul.wide.s32 	%rd39, %r19, 8;
	add.s64 	%rd40, %rd1, %rd39;
	ld.global.f64 	%fd57, [%rd40];
	cvt.rn.f64.u32 	%fd58, %r20;
	div.rn.f64 	%fd59, %fd57, %fd58;
	add.f64 	%fd93, %fd93, %fd59;
$L__BB0_16:
	ld.global.u32 	%r21, [%rd5+8];
	mul.wide.s32 	%rd41, %r21, 4;
	add.s64 	%rd42, %rd2, %rd41;
	ld.global.u32 	%r22, [%rd42];
	setp.lt.s32 	%p10, %r22, 1;
	@%p10 bra 	$L__BB0_18;
	mul.wide.s32 	%rd43, %r21, 8;
	add.s64 	%rd44, %rd1, %rd43;
	ld.global.f64 	%fd60, [%rd44];
	cvt.rn.f64.u32 	%fd61, %r22;
	div.rn.f64 	%fd62, %fd60, %fd61;
	add.f64 	%fd93, %fd93, %fd62;
$L__BB0_18:
	ld.global.u32 	%r23, [%rd5+12];
	mul.wide.s32 	%rd45, %r23, 4;
	add.s64 	%rd46, %rd2, %rd45;
	ld.global.u32 	%r24, [%rd46];
	setp.lt.s32 	%p11, %r24, 1;
	@%p11 bra 	$L__BB0_20;
	mul.wide.s32 	%rd47, %r23, 8;
	add.s64 	%rd48, %rd1, %rd47;
	ld.global.f64 	%fd63, [%rd48];
	cvt.rn.f64.u32 	%fd64, %r24;
	div.rn.f64 	%fd65, %fd63, %fd64;
	add.f64 	%fd93, %fd93, %fd65;
$L__BB0_20:
	add.s32 	%r56, %r56, 8;
	add.s32 	%r54, %r54, 8;
	setp.ne.s32 	%p12, %r54, 0;
	@%p12 bra 	$L__BB0_4;
$L__BB0_21:
	setp.eq.s32 	%p13, %r5, 0;
	@%p13 bra 	$L__BB0_42;
	and.b32  	%r28, %r4, 3;
	setp.lt.u32 	%p14, %r5, 4;
	@%p14 bra 	$L__BB0_32;
	mul.wide.s32 	%rd49, %r56, 4;
	add.s64 	%rd6, %rd3, %rd49;
	ld.global.u32 	%r29, [%rd6];
	mul.wide.s32 	%rd50, %r29, 4;
	add.s64 	%rd51, %rd2, %rd50;
	ld.global.u32 	%r30, [%rd51];
	setp.lt.s32 	%p15, %r30, 1;
	@%p15 bra 	$L__BB0_25;
	mul.wide.s32 	%rd52, %r29, 8;
	add.s64 	%rd53, %rd1, %rd52;
	ld.global.f64 	%fd67, [%rd53];
	cvt.rn.f64.u32 	%fd68, %r30;
	div.rn.f64 	%fd69, %fd67, %fd68;
	add.f64 	%fd93, %fd93, %fd69;
$L__BB0_25:
	ld.global.u32 	%r31, [%rd6+4];
	mul.wide.s32 	%rd54, %r31, 4;
	add.s64 	%rd55, %rd2, %rd54;
	ld.global.u32 	%r32, [%rd55];
	setp.lt.s32 	%p16, %r32, 1;
	@%p16 bra 	$L__BB0_27;
	mul.wide.s32 	%rd56, %r31, 8;
	add.s64 	%rd57, %rd1, %rd56;
	ld.global.f64 	%fd70, [%rd57];
	cvt.rn.f64.u32 	%fd71, %r32;
	div.rn.f64 	%fd72, %fd70, %fd71;
	add.f64 	%fd93, %fd93, %fd72;
$L__BB0_27:
	ld.global.u32 	%r33, [%rd6+8];
	mul.wide.s32 	%rd58, %r33, 4;
	add.s64 	%rd59, %rd2, %rd58;
	ld.global.u32 	%r34, [%rd59];
	setp.lt.s32 	%p17, %r34, 1;
	@%p17 bra 	$L__BB0_29;
	mul.wide.s32 	%rd60, %r33, 8;
	add.s64 	%rd61, %rd1, %rd60;
	ld.global.f64 	%fd73, [%rd61];
	cvt.rn.f64.u32 	%fd74, %r34;
	div.rn.f64 	%fd75, %fd73, %fd74;
	add.f64 	%fd93, %fd93, %fd75;
$L__BB0_29:
	ld.global.u32 	%r35, [%rd6+12];
	mul.wide.s32 	%rd62, %r35, 4;
	add.s64 	%rd63, %rd2, %rd62;
	ld.global.u32 	%r36, [%rd63];
	setp.lt.s32 	%p18, %r36, 1;
	@%p18 bra 	$L__BB0_31;
	mul.wide.s32 	%rd64, %r35, 8;
	add.s64 	%rd65, %rd1, %rd64;
	ld.global.f64 	%fd76, [%rd65];
	cvt.rn.f64.u32 	%fd77, %r36;
	div.rn.f64 	%fd78, %fd76, %fd77;
	add.f64 	%fd93, %fd93, %fd78;
$L__BB0_31:
	add.s32 	%r56, %r56, 4;
$L__BB0_32:
	setp.eq.s32 	%p19, %r28, 0;
	@%p19 bra 	$L__BB0_42;
	setp.eq.s32 	%p20, %r28, 1;
	@%p20 bra 	$L__BB0_39;
	mul.wide.s32 	%rd66, %r56, 4;
	add.s64 	%rd7, %rd3, %rd66;
	ld.global.u32 	%r39, [%rd7];
	mul.wide.s32 	%rd67, %r39, 4;
	add.s64 	%rd68, %rd2, %rd67;
	ld.global.u32 	%r40, [%rd68];
	setp.lt.s32 	%p21, %r40, 1;
	@%p21 bra 	$L__BB0_36;
	mul.wide.s32 	%rd69, %r39, 8;
	add.s64 	%rd70, %rd1, %rd69;
	ld.global.f64 	%fd80, [%rd70];
	cvt.rn.f64.u32 	%fd81, %r40;
	div.rn.f64 	%fd82, %fd80, %fd81;
	add.f64 	%fd93, %fd93, %fd82;
$L__BB0_36:
	ld.global.u32 	%r41, [%rd7+4];
	mul.wide.s32 	%rd71, %r41, 4;
	add.s64 	%rd72, %rd2, %rd71;
	ld.global.u32 	%r42, [%rd72];
	setp.lt.s32 	%p22, %r42, 1;
	@%p22 bra 	$L__BB0_38;
	mul.wide.s32 	%rd73, %r41, 8;
	add.s64 	%rd74, %rd1, %rd73;
	ld.global.f64 	%fd83, [%rd74];
	cvt.rn.f64.u32 	%fd84, %r42;
	div.rn.f64 	%fd85, %fd83, %fd84;
	add.f64 	%fd93, %fd93, %fd85;
$L__BB0_38:
	add.s32 	%r56, %r56, 2;
$L__BB0_39:
	and.b32  	%r53, %r4, 1;
	setp.eq.b32 	%p23, %r53, 1;
	not.pred 	%p24, %p23;
	@%p24 bra 	$L__BB0_42;
	mul.wide.s32 	%rd75, %r56, 4;
	add.s64 	%rd76, %rd3, %rd75;
	ld.global.u32 	%r45, [%rd76];
	mul.wide.s32 	%rd77, %r45, 4;
	add.s64 	%rd78, %rd2, %rd77;
	ld.global.u32 	%r46, [%rd78];
	setp.lt.s32 	%p25, %r46, 1;
	@%p25 bra 	$L__BB0_42;
	mul.wide.s32 	%rd79, %r45, 8;
	add.s64 	%rd80, %rd1, %rd79;
	ld.global.f64 	%fd86, [%rd80];
	cvt.rn.f64.u32 	%fd87, %r46;
	div.rn.f64 	%fd88, %fd86, %fd87;
	add.f64 	%fd93, %fd93, %fd88;
$L__BB0_42:
	mov.f64 	%fd89, 0d3FC3333333333334;
	div.rn.f64 	%fd90, %fd89, %fd1;
	fma.rn.f64 	%fd91, %fd93, 0d3FEB333333333333, %fd90;
	cvta.to.global.u64 	%rd81, %rd9;
	mul.wide.s32 	%rd82, %r1, 8;
	add.s64 	%rd83, %rd81, %rd82;
	st.global.f64 	[%rd83], %fd91;
$L__BB0_43:
	ret;

}
	// .globl	_Z20compute_dangling_sumiPiPdS0_
.visible .entry _Z20compute_dangling_sumiPiPdS0_(
	.param .u32 _Z20compute_dangling_sumiPiPdS0__param_0,
	.param .u64 .ptr .align 1 _Z20compute_dangling_sumiPiPdS0__param_1,
	.param .u64 .ptr .align 1 _Z20compute_dangling_sumiPiPdS0__param_2,
	.param .u64 .ptr .align 1 _Z20compute_dangling_sumiPiPdS0__param_3
)
{
	.reg .pred 	%p<7>;
	.reg .b32 	%r<15>;
	.reg .b64 	%rd<11>;
	.reg .b64 	%fd<12>;
	// demoted variable
	.shared .align 8 .b8 _ZZ20compute_dangling_sumiPiPdS0_E5sdata[2048];
	ld.param.u32 	%r7, [_Z20compute_dangling_sumiPiPdS0__param_0];
	ld.param.u64 	%rd1, [_Z20compute_dangling_sumiPiPdS0__param_1];
	ld.param.u64 	%rd2, [_Z20compute_dangling_sumiPiPdS0__param_2];
	ld.param.u64 	%rd3, [_Z20compute_dangling_sumiPiPdS0__param_3];
	mov.u32 	%r1, %tid.x;
	mov.u32 	%r8, %ctaid.x;
	mov.u32 	%r14, %ntid.x;
	mad.lo.s32 	%r3, %r8, %r14, %r1;
	setp.ge.s32 	%p1, %r3, %r7;
	mov.f64 	%fd11, 0d0000000000000000;
	@%p1 bra 	$L__BB1_3;
	cvta.to.global.u64 	%rd4, %rd1;
	mul.wide.s32 	%rd5, %r3, 4;
	add.s64 	%rd6, %rd4, %rd5;
	ld.global.u32 	%r9, [%rd6];
	setp.ne.s32 	%p2, %r9, 0;
	@%p2 bra 	$L__BB1_3;
	cvta.to.global.u64 	%rd7, %rd2;
	mul.wide.s32 	%rd8, %r3, 8;
	add.s64 	%rd9, %rd7, %rd8;
	ld.global.f64 	%fd11, [%rd9];
$L__BB1_3:
	shl.b32 	%r10, %r1, 3;
	mov.u32 	%r11, _ZZ20compute_dangling_sumiPiPdS0_E5sdata;
	add.s32 	%r4, %r11, %r10;
	st.shared.f64 	[%r4], %fd11;
	bar.sync 	0;
	setp.lt.u32 	%p3, %r14, 2;
	@%p3 bra 	$L__BB1_7;
$L__BB1_4:
	shr.u32 	%r6, %r14, 1;
	setp.ge.u32 	%p4, %r1, %r6;
	@%p4 bra 	$L__BB1_6;
	shl.b32 	%r12, %r6, 3;
	add.s32 	%r13, %r4, %r12;
	ld.shared.f64 	%fd5, [%r13];
	ld.shared.f64 	%fd6, [%r4];
	add.f64 	%fd7, %fd5, %fd6;
	st.shared.f64 	[%r4], %fd7;
$L__BB1_6:
	bar.sync 	0;
	setp.gt.u32 	%p5, %r14, 3;
	mov.u32 	%r14, %r6;
	@%p5 bra 	$L__BB1_4;
$L__BB1_7:
	setp.ne.s32 	%p6, %r1, 0;
	@%p6 bra 	$L__BB1_9;
	ld.shared.f64 	%fd8, [_ZZ20compute_dangling_sumiPiPdS0_E5sdata];
	cvta.to.global.u64 	%rd10, %rd3;
	atom.global.add.f64 	%fd9, [%rd10], %fd8;
$L__BB1_9:
	ret;

}


// ===== COMPILED SASS (sm_100) =====

	.target	sm_100

	.elftype	@"ET_EXEC"


//--------------------- .note.nv.tkinfo           --------------------------
	.section	.note.nv.tkinfo,"",@"SHT_NOTE"
	.sectionflags	@"SHF_NOTE_NV_TKINFO"
	.tkinfo
        /*0018*/ 	.word	0x00000002
        /*0030*/ 	.string	""
        /*0030*/ 	.string	"ptxas"
        /*0030*/ 	.string	"Cuda compilation tools, release 13.0, V13.0.88"
        /*0030*/ 	.string	"Build cuda_13.0.r13.0/compiler.36424714_0"
        /*0030*/ 	.string	"-arch sm_100 -m 64 "



//--------------------- .note.nv.cuinfo           --------------------------
	.section	.note.nv.cuinfo,"",@"SHT_NOTE"
	.sectionflags	@"SHF_NOTE_NV_CUINFO"
        /*0018*/ 	.short	0x0002
        /*001a*/ 	.short	0x0064
        /*001c*/ 	.short	0x0082
	.zero		2


//--------------------- .nv.info                  --------------------------
	.section	.nv.info,"",@"SHT_CUDA_INFO"
	.align	4


	//----- nvinfo : EIATTR_REGCOUNT
	.align		4
        /*0000*/ 	.byte	0x04, 0x2f
        /*0002*/ 	.short	(.L_1 - .L_0)
	.align		4
.L_0:
        /*0004*/ 	.word	index@(_Z15pagerank_kerneliPiS_S_PdS0_d)
        /*0008*/ 	.word	0x00000027


	//----- nvinfo : EIATTR_FRAME_SIZE
	.align		4
.L_1:
        /*000c*/ 	.byte	0x04, 0x11
        /*000e*/ 	.short	(.L_3 - .L_2)
	.align		4
.L_2:
        /*0010*/ 	.word	index@($__internal_0_$__cuda_sm20_div_rn_f64_full)
        /*0014*/ 	.word	0x00000000


	//----- nvinfo : EIATTR_FRAME_SIZE
	.align		4
.L_3:
        /*0018*/ 	.byte	0x04, 0x11
        /*001a*/ 	.short	(.L_5 - .L_4)
	.align		4
.L_4:
        /*001c*/ 	.word	index@(_Z15pagerank_kerneliPiS_S_PdS0_d)
        /*0020*/ 	.word	0x00000000


	//----- nvinfo : EIATTR_REGCOUNT
	.align		4
.L_5:
        /*0024*/ 	.byte	0x04, 0x2f
        /*0026*/ 	.short	(.L_7 - .L_6)
	.align		4
.L_6:
        /*0028*/ 	.word	index@(_Z20compute_dangling_sumiPiPdS0_)
        /*002c*/ 	.word	0x0000000c


	//----- nvinfo : EIATTR_FRAME_SIZE
	.align		4
.L_7:
        /*0030*/ 	.byte	0x04, 0x11
        /*0032*/ 	.short	(.L_9 - .L_8)
	.align		4
.L_8:
        /*0034*/ 	.word	index@(_Z20compute_dangling_sumiPiPdS0_)
        /*0038*/ 	.word	0x00000000


	//----- nvinfo : EIATTR_MIN_STACK_SIZE
	.align		4
.L_9:
        /*003c*/ 	.byte	0x04, 0x12
        /*003e*/ 	.short	(.L_11 - .L_10)
	.align		4
.L_10:
        /*0040*/ 	.word	index@(_Z20compute_dangling_sumiPiPdS0_)
        /*0044*/ 	.word	0x00000000


	//----- nvinfo : EIATTR_MIN_STACK_SIZE
	.align		4
.L_11:
        /*0048*/ 	.byte	0x04, 0x12
        /*004a*/ 	.short	(.L_13 - .L_12)
	.align		4
.L_12:
        /*004c*/ 	.word	index@(_Z15pagerank_kerneliPiS_S_PdS0_d)
        /*0050*/ 	.word	0x00000000
.L_13:


//--------------------- .nv.compat                --------------------------
	.section	.nv.compat,"",@"SHT_CUDA_COMPAT_INFO"
	.align	4
        /*0000*/ 	.byte	0x02, 0x09, 0x00, 0x00, 0x02, 0x02, 0x01, 0x00, 0x02, 0x05, 0x05, 0x00, 0x03, 0x07, 0x01, 0x01
        /*0010*/ 	.byte	0x02, 0x03, 0x00, 0x00, 0x02, 0x06, 0x01, 0x00, 0x04, 0x0b, 0x08, 0x00, 0x01, 0x00, 0x00, 0x00
        /*0020*/ 	.byte	0x00, 0x00, 0x00, 0x00


//--------------------- .nv.info._Z20compute_dangling_sumiPiPdS0_ --------------------------
	.section	.nv.info._Z20compute_dangling_sumiPiPdS0_,"",@"SHT_CUDA_INFO"
	.sectionflags	@""
	.align	4


	//----- nvinfo : EIATTR_CUDA_API_VERSION
	.align		4
        /*0000*/ 	.byte	0x04, 0x37
        /*0002*/ 	.short	(.L_15 - .L_14)
.L_14:
        /*0004*/ 	.word	0x00000082


	//----- nvinfo : EIATTR_KPARAM_INFO
	.align		4
.L_15:
        /*0008*/ 	.byte	0x04, 0x17
        /*000a*/ 	.short	(.L_17 - .L_16)
.L_16:
        /*000c*/ 	.word	0x00000000
        /*0010*/ 	.short	0x0003
        /*0012*/ 	.short	0x0018
        /*0014*/ 	.byte	0x00, 0xf5, 0x21, 0x00


	//----- nvinfo : EIATTR_KPARAM_INFO
	.align		4
.L_17:
        /*0018*/ 	.byte	0x04, 0x17
        /*001a*/ 	.short	(.L_19 - .L_18)
.L_18:
        /*001c*/ 	.word	0x00000000
        /*0020*/ 	.short	0x0002
        /*0022*/ 	.short	0x0010
        /*0024*/ 	.byte	0x00, 0xf5, 0x21, 0x00


	//----- nvinfo : EIATTR_KPARAM_INFO
	.align		4
.L_19:
        /*0028*/ 	.byte	0x04, 0x17
        /*002a*/ 	.short	(.L_21 - .L_20)
.L_20:
        /*002c*/ 	.word	0x00000000
        /*0030*/ 	.short	0x0001
        /*0032*/ 	.short	0x0008
        /*0034*/ 	.byte	0x00, 0xf5, 0x21, 0x00


	//----- nvinfo : EIATTR_KPARAM_INFO
	.align		4
.L_21:
        /*0038*/ 	.byte	0x04, 0x17
        /*003a*/ 	.short	(.L_23 - .L_22)
.L_22:
        /*003c*/ 	.word	0x00000000
        /*0040*/ 	.short	0x0000
        /*0042*/ 	.short	0x0000
        /*0044*/ 	.byte	0x00, 0xf0, 0x11, 0x00


	//----- nvinfo : EIATTR_SPARSE_MMA_MASK
	.align		4
.L_23:
        /*0048*/ 	.byte	0x03, 0x50
        /*004a*/ 	.short	0x0000


	//----- nvinfo : EIATTR_MAXREG_COUNT
	.align		4
        /*004c*/ 	.byte	0x03, 0x1b
        /*004e*/ 	.short	0x00ff


	//----- nvinfo : EIATTR_NUM_BARRIERS
	.align		4
        /*0050*/ 	.byte	0x02, 0x4c
        /*0052*/ 	.byte	0x01
	.zero		1


	//----- nvinfo : EIATTR_MERCURY_ISA_VERSION
	.align		4
        /*0054*/ 	.byte	0x03, 0x5f
        /*0056*/ 	.short	0x0101


	//----- nvinfo : EIATTR_VRC_CTA_INIT_COUNT
	.align		4
        /*0058*/ 	.byte	0x02, 0x4a
	.zero		1
	.zero		1


	//----- nvinfo : EIATTR_EXIT_INSTR_OFFSETS
	.align		4
        /*005c*/ 	.byte	0x04, 0x1c
        /*005e*/ 	.short	(.L_25 - .L_24)


	//   ....[0]....
.L_24:
        /*0060*/ 	.word	0x00000280


	//   ....[1]....
        /*0064*/ 	.word	0x000002f0


	//----- nvinfo : EIATTR_CRS_STACK_SIZE
	.align		4
.L_25:
        /*0068*/ 	.byte	0x04, 0x1e
        /*006a*/ 	.short	(.L_27 - .L_26)
.L_26:
        /*006c*/ 	.word	0x00000000


	//----- nvinfo : EIATTR_CBANK_PARAM_SIZE
	.align		4
.L_27:
        /*0070*/ 	.byte	0x03, 0x19
        /*0072*/ 	.short	0x0020


	//----- nvinfo : EIATTR_PARAM_CBANK
	.align		4
        /*0074*/ 	.byte	0x04, 0x0a
        /*0076*/ 	.short	(.L_29 - .L_28)
	.align		4
.L_28:
        /*0078*/ 	.word	index@(.nv.constant0._Z20compute_dangling_sumiPiPdS0_)
        /*007c*/ 	.short	0x0380
        /*007e*/ 	.short	0x0020


	//----- nvinfo : EIATTR_SW_WAR
	.align		4
.L_29:
        /*0080*/ 	.byte	0x04, 0x36
        /*0082*/ 	.short	(.L_31 - .L_30)
.L_30:
        /*0084*/ 	.word	0x00000008
.L_31:


//--------------------- .nv.info._Z15pagerank_kerneliPiS_S_PdS0_d --------------------------
	.section	.nv.info._Z15pagerank_kerneliPiS_S_PdS0_d,"",@"SHT_CUDA_INFO"
	.sectionflags	@""
	.align	4


	//----- nvinfo : EIATTR_CUDA_API_VERSION
	.align		4
        /*0000*/ 	.byte	0x04, 0x37
        /*0002*/ 	.short	(.L_33 - .L_32)
.L_32:
        /*0004*/ 	.word	0x00000082


	//----- nvinfo : EIATTR_KPARAM_INFO
	.align		4
.L_33:
        /*0008*/ 	.byte	0x04, 0x17
        /*000a*/ 	.short	(.L_35 - .L_34)
.L_34:
        /*000c*/ 	.word	0x00000000
        /*0010*/ 	.short	0x0006
        /*0012*/ 	.short	0x0030
        /*0014*/ 	.byte	0x00, 0xf0, 0x21, 0x00


	//----- nvinfo : EIATTR_KPARAM_INFO
	.align		4
.L_35:
        /*0018*/ 	.byte	0x04, 0x17
        /*001a*/ 	.short	(.L_37 - .L_36)
.L_36:
        /*001c*/ 	.word	0x00000000
        /*0020*/ 	.short	0x0005
        /*0022*/ 	.short	0x0028
        /*0024*/ 	.byte	0x00, 0xf5, 0x21, 0x00


	//----- nvinfo : EIATTR_KPARAM_INFO
	.align		4
.L_37:
        /*0028*/ 	.byte	0x04, 0x17
        /*002a*/ 	.short	(.L_39 - .L_38)
.L_38:
        /*002c*/ 	.word	0x00000000
        /*0030*/ 	.short	0x0004
        /*0032*/ 	.short	0x0020
        /*0034*/ 	.byte	0x00, 0xf5, 0x21, 0x00


	//----- nvinfo : EIATTR_KPARAM_INFO
	.align		4
.L_39:
        /*0038*/ 	.byte	0x04, 0x17
        /*003a*/ 	.short	(.L_41 - .L_40)
.L_40:
        /*003c*/ 	.word	0x00000000
        /*0040*/ 	.short	0x0003
        /*0042*/ 	.short	0x0018
        /*0044*/ 	.byte	0x00, 0xf5, 0x21, 0x00


	//----- nvinfo : EIATTR_KPARAM_INFO
	.align		4
.L_41:
        /*0048*/ 	.byte	0x04, 0x17
        /*004a*/ 	.short	(.L_43 - .L_42)
.L_42:
        /*004c*/ 	.word	0x00000000
        /*0050*/ 	.short	0x0002
        /*0052*/ 	.short	0x0010
        /*0054*/ 	.byte	0x00, 0xf5, 0x21, 0x00


	//----- nvinfo : EIATTR_KPARAM_INFO
	.align		4
.L_43:
        /*0058*/ 	.byte	0x04, 0x17
        /*005a*/ 	.short	(.L_45 - .L_44)
.L_44:
        /*005c*/ 	.word	0x00000000
        /*0060*/ 	.short	0x0001
        /*0062*/ 	.short	0x0008
        /*0064*/ 	.byte	0x00, 0xf5, 0x21, 0x00


	//----- nvinfo : EIATTR_KPARAM_INFO
	.align		4
.L_45:
        /*0068*/ 	.byte	0x04, 0x17
        /*006a*/ 	.short	(.L_47 - .L_46)
.L_46:
        /*006c*/ 	.word	0x00000000
        /*0070*/ 	.short	0x0000
        /*0072*/ 	.short	0x0000
        /*0074*/ 	.byte	0x00, 0xf0, 0x11, 0x00


	//----- nvinfo : EIATTR_SPARSE_MMA_MASK
	.align		4
.L_47:
        /*0078*/ 	.byte	0x03, 0x50
        /*007a*/ 	.short	0x0000


	//----- nvinfo : EIATTR_MAXREG_COUNT
	.align		4
        /*007c*/ 	.byte	0x03, 0x1b
        /*007e*/ 	.short	0x00ff


	//----- nvinfo : EIATTR_MERCURY_ISA_VERSION
	.align		4
        /*0080*/ 	.byte	0x03, 0x5f
        /*0082*/ 	.short	0x0101


	//----- nvinfo : EIATTR_VRC_CTA_INIT_COUNT
	.align		4
        /*0084*/ 	.byte	0x02, 0x4a
	.zero		1
	.zero		1


	//----- nvinfo : EIATTR_EXIT_INSTR_OFFSETS
	.align		4
        /*0088*/ 	.byte	0x04, 0x1c
        /*008a*/ 	.short	(.L_49 - .L_48)


	//   ....[0]....
.L_48:
        /*008c*/ 	.word	0x00000070


	//   ....[1]....
        /*0090*/ 	.word	0x00002500


	//----- nvinfo : EIATTR_CRS_STACK_SIZE
	.align		4
.L_49:
        /*0094*/ 	.byte	0x04, 0x1e
        /*0096*/ 	.short	(.L_51 - .L_50)
.L_50:
        /*0098*/ 	.word	0x00000000


	//----- nvinfo : EIATTR_CBANK_PARAM_SIZE
	.align		4
.L_51:
        /*009c*/ 	.byte	0x03, 0x19
        /*009e*/ 	.short	0x0038


	//----- nvinfo : EIATTR_PARAM_CBANK
	.align		4
        /*00a0*/ 	.byte	0x04, 0x0a
        /*00a2*/ 	.short	(.L_53 - .L_52)
	.align		4
.L_52:
        /*00a4*/ 	.word	index@(.nv.constant0._Z15pagerank_kerneliPiS_S_PdS0_d)
        /*00a8*/ 	.short	0x0380
        /*00aa*/ 	.short	0x0038


	//----- nvinfo : EIATTR_SW_WAR
	.align		4
.L_53:
        /*00ac*/ 	.byte	0x04, 0x36
        /*00ae*/ 	.short	(.L_55 - .L_54)
.L_54:
        /*00b0*/ 	.word	0x00000008
.L_55:


//--------------------- .nv.callgraph             --------------------------
	.section	.nv.callgraph,"",@"SHT_CUDA_CALLGRAPH"
	.align	4
	.sectionentsize	8
	.align		4
        /*0000*/ 	.word	0x00000000
	.align		4
        /*0004*/ 	.word	0xffffffff
	.align		4
        /*0008*/ 	.word	0x00000000
	.align		4
        /*000c*/ 	.word	0xfffffffe
	.align		4
        /*0010*/ 	.word	0x00000000
	.align		4
        /*0014*/ 	.word	0xfffffffd
	.align		4
        /*0018*/ 	.word	0x00000000
	.align		4
        /*001c*/ 	.word	0xfffffffc


//--------------------- .text._Z20compute_dangling_sumiPiPdS0_ --------------------------
	.section	.text._Z20compute_dangling_sumiPiPdS0_,"ax",@progbits
	.align	128
        .global         _Z20compute_dangling_sumiPiPdS0_
        .type           _Z20compute_dangling_sumiPiPdS0_,@function
        .size           _Z20compute_dangling_sumiPiPdS0_,(.L_x_81 - _Z20compute_dangling_sumiPiPdS0_)
        .other          _Z20compute_dangling_sumiPiPdS0_,@"STO_CUDA_ENTRY STV_DEFAULT"
_Z20compute_dangling_sumiPiPdS0_:
.text._Z20compute_dangling_sumiPiPdS0_:
[----:B------:R-:W-:Y:S01]  /*0000*/  LDC R1, c[0x0][0x37c] ;  /* 0x0000df00ff017b82 */ /* 0x000fe20000000800 */
[----:B------:R-:W0:Y:S07]  /*0010*/  S2R R9, SR_TID.X ;  /* 0x0000000000097919 */ /* 0x000e2e0000002100 */
[----:B------:R-:W0:Y:S01]  /*0020*/  S2UR UR4, SR_CTAID.X ;  /* 0x00000000000479c3 */ /* 0x000e220000002500 */
[----:B------:R-:W1:Y:S01]  /*0030*/  LDCU UR5, c[0x0][0x380] ;  /* 0x00007000ff0577ac */ /* 0x000e620008000800 */
[----:B------:R-:W-:Y:S01]  /*0040*/  BSSY.RECONVERGENT B0, `(.L_x_0) ;  /* 0x000000f000007945 */ /* 0x000fe20003800200 */
[----:B------:R-:W-:Y:S01]  /*0050*/  CS2R R2, SRZ ;  /* 0x0000000000027805 */ /* 0x000fe2000001ff00 */
[----:B------:R-:W2:Y:S04]  /*0060*/  LDCU.64 UR6, c[0x0][0x358] ;  /* 0x00006b00ff0677ac */ /* 0x000ea80008000a00 */
[----:B------:R-:W0:Y:S02]  /*0070*/  LDC R0, c[0x0][0x360] ;  /* 0x0000d800ff007b82 */ /* 0x000e240000000800 */
[----:B0-----:R-:W-:-:S05]  /*0080*/  IMAD R7, R0, UR4, R9 ;  /* 0x0000000400077c24 */ /* 0x001fca000f8e0209 */
[----:B-1----:R-:W-:-:S13]  /*0090*/  ISETP.GE.AND P0, PT, R7, UR5, PT ;  /* 0x0000000507007c0c */ /* 0x002fda000bf06270 */
[----:B--2---:R-:W-:Y:S05]  /*00a0*/  @P0 BRA `(.L_x_1) ;  /* 0x0000000000200947 */ /* 0x004fea0003800000 */
[----:B------:R-:W0:Y:S02]  /*00b0*/  LDC.64 R4, c[0x0][0x388] ;  /* 0x0000e200ff047b82 */ /* 0x000e240000000a00 */
[----:B0-----:R-:W-:-:S06]  /*00c0*/  IMAD.WIDE R4, R7, 0x4, R4 ;  /* 0x0000000407047825 */ /* 0x001fcc00078e0204 */
[----:B------:R-:W2:Y:S02]  /*00d0*/  LDG.E R4, desc[UR6][R4.64] ;  /* 0x0000000604047981 */ /* 0x000ea4000c1e1900 */
[----:B--2---:R-:W-:-:S13]  /*00e0*/  ISETP.NE.AND P0, PT, R4, RZ, PT ;  /* 0x000000ff0400720c */ /* 0x004fda0003f05270 */
[----:B------:R-:W-:Y:S05]  /*00f0*/  @P0 BRA `(.L_x_1) ;  /* 0x00000000000c0947 */ /* 0x000fea0003800000 */
[----:B------:R-:W0:Y:S02]  /*0100*/  LDC.64 R2, c[0x0][0x390] ;  /* 0x0000e400ff027b82 */ /* 0x000e240000000a00 */
[----:B0-----:R-:W-:-:S06]  /*0110*/  IMAD.WIDE R2, R7, 0x8, R2 ;  /* 0x0000000807027825 */ /* 0x001fcc00078e0202 */
[----:B------:R-:W5:Y:S02]  /*0120*/  LDG.E.64 R2, desc[UR6][R2.64] ;  /* 0x0000000602027981 */ /* 0x000f64000c1e1b00 */
.L_x_1:
[----:B------:R-:W-:Y:S05]  /*0130*/  BSYNC.RECONVERGENT B0 ;  /* 0x0000000000007941 */ /* 0x000fea0003800200 */
.L_x_0:
[----:B------:R-:W0:Y:S01]  /*0140*/  S2UR UR5, SR_CgaCtaId ;  /* 0x00000000000579c3 */ /* 0x000e220000008800 */
[----:B------:R-:W-:Y:S01]  /*0150*/  UMOV UR4, 0x400 ;  /* 0x0000040000047882 */ /* 0x000fe20000000000 */
[----:B------:R-:W-:Y:S02]  /*0160*/  ISETP.GE.U32.AND P1, PT, R0, 0x2, PT ;  /* 0x000000020000780c */ /* 0x000fe40003f26070 */
[----:B------:R-:W-:Y:S01]  /*0170*/  ISETP.NE.AND P0, PT, R9, RZ, PT ;  /* 0x000000ff0900720c */ /* 0x000fe20003f05270 */
[----:B0-----:R-:W-:-:S06]  /*0180*/  ULEA UR4, UR5, UR4, 0x18 ;  /* 0x0000000405047291 */ /* 0x001fcc000f8ec0ff */
[----:B------:R-:W-:-:S05]  /*0190*/  LEA R7, R9, UR4, 0x3 ;  /* 0x0000000409077c11 */ /* 0x000fca000f8e18ff */
[----:B-----5:R0:W-:Y:S01]  /*01a0*/  STS.64 [R7], R2 ;  /* 0x0000000207007388 */ /* 0x0201e20000000a00 */
[----:B------:R-:W-:Y:S06]  /*01b0*/  BAR.SYNC.DEFER_BLOCKING 0x0 ;  /* 0x0000000000007b1d */ /* 0x000fec0000010000 */
[----:B------:R-:W-:Y:S05]  /*01c0*/  @!P1 BRA `(.L_x_2) ;  /* 0x00000000002c9947 */ /* 0x000fea0003800000 */
.L_x_3:
[----:B------:R-:W-:-:S04]  /*01d0*/  SHF.R.U32.HI R8, RZ, 0x1, R0 ;  /* 0x00000001ff087819 */ /* 0x000fc80000011600 */
[----:B------:R-:W-:-:S13]  /*01e0*/  ISETP.GE.U32.AND P1, PT, R9, R8, PT ;  /* 0x000000080900720c */ /* 0x000fda0003f26070 */
[----:B------:R-:W-:Y:S01]  /*01f0*/  @!P1 IMAD R6, R8, 0x8, R7 ;  /* 0x0000000808069824 */ /* 0x000fe200078e0207 */
[----:B------:R-:W-:Y:S04]  /*0200*/  @!P1 LDS.64 R4, [R7] ;  /* 0x0000000007049984 */ /* 0x000fe80000000a00 */
[----:B0-----:R-:W0:Y:S02]  /*0210*/  @!P1 LDS.64 R2, [R6] ;  /* 0x0000000006029984 */ /* 0x001e240000000a00 */
[----:B0-----:R-:W-:-:S07]  /*0220*/  @!P1 DADD R2, R2, R4 ;  /* 0x0000000002029229 */ /* 0x001fce0000000004 */
[----:B------:R1:W-:Y:S01]  /*0230*/  @!P1 STS.64 [R7], R2 ;  /* 0x0000000207009388 */ /* 0x0003e20000000a00 */
[----:B------:R-:W-:Y:S01]  /*0240*/  BAR.SYNC.DEFER_BLOCKING 0x0 ;  /* 0x0000000000007b1d */ /* 0x000fe20000010000 */
[----:B------:R-:W-:Y:S01]  /*0250*/  ISETP.GT.U32.AND P1, PT, R0, 0x3, PT ;  /* 0x000000030000780c */ /* 0x000fe20003f24070 */
[----:B------:R-:W-:-:S12]  /*0260*/  IMAD.MOV.U32 R0, RZ, RZ, R8 ;  /* 0x000000ffff007224 */ /* 0x000fd800078e0008 */
[----:B-1----:R-:W-:Y:S05]  /*0270*/  @P1 BRA `(.L_x_3) ;  /* 0xfffffffc00d41947 */ /* 0x002fea000383ffff */
.L_x_2:
[----:B------:R-:W-:Y:S05]  /*0280*/  @P0 EXIT ;  /* 0x000000000000094d */ /* 0x000fea0003800000 */
[----:B------:R-:W1:Y:S01]  /*0290*/  S2UR UR5, SR_CgaCtaId ;  /* 0x00000000000579c3 */ /* 0x000e620000008800 */
[----:B------:R-:W-:-:S07]  /*02a0*/  UMOV UR4, 0x400 ;  /* 0x0000040000047882 */ /* 0x000fce0000000000 */
[----:B------:R-:W2:Y:S01]  /*02b0*/  LDC.64 R4, c[0x0][0x398] ;  /* 0x0000e600ff047b82 */ /* 0x000ea20000000a00 */
[----:B-1----:R-:W-:-:S09]  /*02c0*/  ULEA UR4, UR5, UR4, 0x18 ;  /* 0x0000000405047291 */ /* 0x002fd2000f8ec0ff */
[----:B0-----:R-:W2:Y:S04]  /*02d0*/  LDS.64 R2, [UR4] ;  /* 0x00000004ff027984 */ /* 0x001ea80008000a00 */
[----:B--2---:R-:W-:Y:S01]  /*02e0*/  REDG.E.ADD.F64.RN.STRONG.GPU desc[UR6][R4.64], R2 ;  /* 0x00000002040079a6 */ /* 0x004fe2000c12ff06 */
[----:B------:R-:W-:Y:S05]  /*02f0*/  EXIT ;  /* 0x000000000000794d */ /* 0x000fea0003800000 */
.L_x_4:
[----:B------:R-:W-:-:S00]  /*0300*/  BRA `(.L_x_4) ;  /* 0xfffffffc00fc7947 */ /* 0x000fc0000383ffff */
[----:B------:R-:W-:-:S00]  /*0310*/  NOP ;  /* 0x0000000000007918 */ /* 0x000fc00000000000 */
        /* <DEDUP_REMOVED lines=14> */
.L_x_81:


//--------------------- .text._Z15pagerank_kerneliPiS_S_PdS0_d --------------------------
	.section	.text._Z15pagerank_kerneliPiS_S_PdS0_d,"ax",@progbits
	.align	128
        .global         _Z15pagerank_kerneliPiS_S_PdS0_d
        .type           _Z15pagerank_kerneliPiS_S_PdS0_d,@function
        .size           _Z15pagerank_kerneliPiS_S_PdS0_d,(.L_x_80 - _Z15pagerank_kerneliPiS_S_PdS0_d)
        .other          _Z15pagerank_kerneliPiS_S_PdS0_d,@"STO_CUDA_ENTRY STV_DEFAULT"
_Z15pagerank_kerneliPiS_S_PdS0_d:
.text._Z15pagerank_kerneliPiS_S_PdS0_d:
[----:B------:R-:W-:Y:S01]  /*0000*/  LDC R1, c[0x0][0x37c] ;  /* 0x0000df00ff017b82 */ /* 0x000fe20000000800 */
[----:B------:R-:W0:Y:S01]  /*0010*/  S2R R2, SR_CTAID.X ;  /* 0x0000000000027919 */ /* 0x000e220000002500 */
[----:B------:R-:W0:Y:S01]  /*0020*/  LDCU UR4, c[0x0][0x360] ;  /* 0x00006c00ff0477ac */ /* 0x000e220008000800 */
[----:B------:R-:W0:Y:S01]  /*0030*/  S2R R3, SR_TID.X ;  /* 0x0000000000037919 */ /* 0x000e220000002100 */
[----:B------:R-:W1:Y:S01]  /*0040*/  LDCU UR5, c[0x0][0x380] ;  /* 0x00007000ff0577ac */ /* 0x000e620008000800 */
[----:B0-----:R-:W-:-:S05]  /*0050*/  IMAD R2, R2, UR4, R3 ;  /* 0x0000000402027c24 */ /* 0x001fca000f8e0203 */
[----:B-1----:R-:W-:-:S13]  /*0060*/  ISETP.GE.AND P0, PT, R2, UR5, PT ;  /* 0x0000000502007c0c */ /* 0x002fda000bf06270 */
[----:B------:R-:W-:Y:S05]  /*0070*/  @P0 EXIT ;  /* 0x000000000000094d */ /* 0x000fea0003800000 */
[----:B------:R-:W0:Y:S01]  /*0080*/  I2F.F64 R14, UR5 ;  /* 0x00000005000e7d12 */ /* 0x000e220008201c00 */
[----:B------:R-:W-:Y:S01]  /*0090*/  IMAD.MOV.U32 R4, RZ, RZ, 0x1 ;  /* 0x00000001ff047424 */ /* 0x000fe200078e00ff */
[----:B------:R-:W1:Y:S01]  /*00a0*/  LDCU.64 UR4, c[0x0][0x3b0] ;  /* 0x00007600ff0477ac */ /* 0x000e620008000a00 */
[----:B------:R-:W2:Y:S05]  /*00b0*/  LDC R0, c[0x0][0x3b4] ;  /* 0x0000ed00ff007b82 */ /* 0x000eaa0000000800 */
[----:B0-----:R-:W0:Y:S01]  /*00c0*/  MUFU.RCP64H R5, R15 ;  /* 0x0000000f00057308 */ /* 0x001e220000001800 */
[----:B--2---:R-:W-:Y:S01]  /*00d0*/  FSETP.GEU.AND P1, PT, |R0|, 6.5827683646048100446e-37, PT ;  /* 0x036000000000780b */ /* 0x004fe20003f2e200 */
[----:B0-----:R-:W-:-:S08]  /*00e0*/  DFMA R6, -R14, R4, 1 ;  /* 0x3ff000000e06742b */ /* 0x001fd00000000104 */
[----:B------:R-:W-:-:S08]  /*00f0*/  DFMA R6, R6, R6, R6 ;  /* 0x000000060606722b */ /* 0x000fd00000000006 */
[----:B------:R-:W-:-:S08]  /*0100*/  DFMA R6, R4, R6, R4 ;  /* 0x000000060406722b */ /* 0x000fd00000000004 */
[----:B------:R-:W-:-:S08]  /*0110*/  DFMA R4, -R14, R6, 1 ;  /* 0x3ff000000e04742b */ /* 0x000fd00000000106 */
[----:B------:R-:W-:-:S08]  /*0120*/  DFMA R4, R6, R4, R6 ;  /* 0x000000040604722b */ /* 0x000fd00000000006 */
[----:B-1----:R-:W-:-:S08]  /*0130*/  DMUL R12, R4, UR4 ;  /* 0x00000004040c7c28 */ /* 0x002fd00008000000 */
[----:B------:R-:W-:Y:S01]  /*0140*/  DFMA R6, -R14, R12, UR4 ;  /* 0x000000040e067e2b */ /* 0x000fe2000800010c */
[----:B------:R-:W0:Y:S07]  /*0150*/  LDCU.64 UR4, c[0x0][0x358] ;  /* 0x00006b00ff0477ac */ /* 0x000e2e0008000a00 */
[----:B------:R-:W-:-:S10]  /*0160*/  DFMA R12, R4, R6, R12 ;  /* 0x00000006040c722b */ /* 0x000fd4000000000c */
[----:B------:R-:W-:-:S05]  /*0170*/  FFMA R3, RZ, R15, R13 ;  /* 0x0000000fff037223 */ /* 0x000fca000000000d */
[----:B------:R-:W-:-:S13]  /*0180*/  FSETP.GT.AND P0, PT, |R3|, 1.469367938527859385e-39, PT ;  /* 0x001000000300780b */ /* 0x000fda0003f04200 */
[----:B0-----:R-:W-:Y:S05]  /*0190*/  @P0 BRA P1, `(.L_x_5) ;  /* 0x0000000000240947 */ /* 0x001fea0000800000 */
[----:B------:R-:W0:Y:S01]  /*01a0*/  LDCU.64 UR6, c[0x0][0x3b0] ;  /* 0x00007600ff0677ac */ /* 0x000e220008000a00 */
[----:B------:R-:W-:Y:S01]  /*01b0*/  IMAD.MOV.U32 R20, RZ, RZ, R14 ;  /* 0x000000ffff147224 */ /* 0x000fe200078e000e */
[----:B------:R-:W-:Y:S01]  /*01c0*/  MOV R0, 0x210 ;  /* 0x0000021000007802 */ /* 0x000fe20000000f00 */
[----:B------:R-:W-:Y:S02]  /*01d0*/  IMAD.MOV.U32 R21, RZ, RZ, R15 ;  /* 0x000000ffff157224 */ /* 0x000fe400078e000f */
[----:B0-----:R-:W-:Y:S02]  /*01e0*/  IMAD.U32 R22, RZ, RZ, UR6 ;  /* 0x00000006ff167e24 */ /* 0x001fe4000f8e00ff */
[----:B------:R-:W-:-:S07]  /*01f0*/  IMAD.U32 R23, RZ, RZ, UR7 ;  /* 0x00000007ff177e24 */ /* 0x000fce000f8e00ff */
[----:B------:R-:W-:Y:S05]  /*0200*/  CALL.REL.NOINC `($__internal_0_$__cuda_sm20_div_rn_f64_full) ;  /* 0x0000002000c07944 */ /* 0x000fea0003c00000 */
[----:B------:R-:W-:Y:S01]  /*0210*/  IMAD.MOV.U32 R12, RZ, RZ, R28 ;  /* 0x000000ffff0c7224 */ /* 0x000fe200078e001c */
[----:B------:R-:W-:-:S07]  /*0220*/  MOV R13, R29 ;  /* 0x0000001d000d7202 */ /* 0x000fce0000000f00 */
.L_x_5:
[----:B------:R-:W0:Y:S02]  /*0230*/  LDC.64 R4, c[0x0][0x388] ;  /* 0x0000e200ff047b82 */ /* 0x000e240000000a00 */
[----:B0-----:R-:W-:-:S05]  /*0240*/  IMAD.WIDE R4, R2, 0x4, R4 ;  /* 0x0000000402047825 */ /* 0x001fca00078e0204 */
[----:B------:R-:W2:Y:S04]  /*0250*/  LDG.E R3, desc[UR4][R4.64] ;  /* 0x0000000404037981 */ /* 0x000ea8000c1e1900 */
[----:B------:R-:W2:Y:S01]  /*0260*/  LDG.E R0, desc[UR4][R4.64+0x4] ;  /* 0x0000040404007981 */ /* 0x000ea2000c1e1900 */
[----:B------:R-:W-:Y:S01]  /*0270*/  BSSY.RECONVERGENT B1, `(.L_x_6) ;  /* 0x000020b000017945 */ /* 0x000fe20003800200 */
[----:B--2---:R-:W-:-:S13]  /*0280*/  ISETP.GE.AND P0, PT, R3, R0, PT ;  /* 0x000000000300720c */ /* 0x004fda0003f06270 */
[----:B------:R-:W-:Y:S05]  /*0290*/  @P0 BRA `(.L_x_7) ;  /* 0x0000002000200947 */ /* 0x000fea0003800000 */
[----:B------:R-:W-:Y:S01]  /*02a0*/  IMAD.IADD R4, R3, 0x1, -R0 ;  /* 0x0000000103047824 */ /* 0x000fe200078e0a00 */
[----:B------:R-:W-:Y:S04]  /*02b0*/  BSSY.RECONVERGENT B0, `(.L_x_8) ;  /* 0x0000109000007945 */ /* 0x000fe80003800200 */
[----:B------:R-:W-:Y:S01]  /*02c0*/  ISETP.GT.U32.AND P0, PT, R4, -0x8, PT ;  /* 0xfffffff80400780c */ /* 0x000fe20003f04070 */
[----:B------:R-:W-:-:S05]  /*02d0*/  IMAD.IADD R4, R0, 0x1, -R3 ;  /* 0x0000000100047824 */ /* 0x000fca00078e0a03 */
[----:B------:R-:W-:-:S07]  /*02e0*/  LOP3.LUT R5, R4, 0x7, RZ, 0xc0, !PT ;  /* 0x0000000704057812 */ /* 0x000fce00078ec0ff */
[----:B------:R-:W-:Y:S05]  /*02f0*/  @P0 BRA `(.L_x_9) ;  /* 0x0000001000100947 */ /* 0x000fea0003800000 */
[----:B------:R-:W0:Y:S01]  /*0300*/  LDC.64 R6, c[0x0][0x390] ;  /* 0x0000e400ff067b82 */ /* 0x000e220000000a00 */
[----:B------:R-:W-:-:S05]  /*0310*/  LOP3.LUT R32, R4, 0xfffffff8, RZ, 0xc0, !PT ;  /* 0xfffffff804207812 */ /* 0x000fca00078ec0ff */
[----:B------:R-:W-:Y:S02]  /*0320*/  IMAD.MOV R32, RZ, RZ, -R32 ;  /* 0x000000ffff207224 */ /* 0x000fe400078e0a20 */
[----:B------:R-:W1:Y:S08]  /*0330*/  LDC.64 R10, c[0x0][0x3a0] ;  /* 0x0000e800ff0a7b82 */ /* 0x000e700000000a00 */
[----:B------:R-:W2:Y:S01]  /*0340*/  LDC.64 R8, c[0x0][0x398] ;  /* 0x0000e600ff087b82 */ /* 0x000ea20000000a00 */
[----:B0-----:R-:W-:-:S05]  /*0350*/  IADD3 R6, P0, PT, R6, 0x10, RZ ;  /* 0x0000001006067810 */ /* 0x001fca0007f1e0ff */
[----:B------:R-:W-:-:S08]  /*0360*/  IMAD.X R7, RZ, RZ, R7, P0 ;  /* 0x000000ffff077224 */ /* 0x000fd000000e0607 */
.L_x_42:
[----:B------:R-:W-:-:S05]  /*0370*/  IMAD.WIDE R16, R3, 0x4, R6 ;  /* 0x0000000403107825 */ /* 0x000fca00078e0206 */
[----:B------:R-:W2:Y:S02]  /*0380*/  LDG.E R23, desc[UR4][R16.64+-0x10] ;  /* 0xfffff00410177981 */ /* 0x000ea4000c1e1900 */
[----:B--2---:R-:W-:-:S05]  /*0390*/  IMAD.WIDE R18, R23, 0x4, R8 ;  /* 0x0000000417127825 */ /* 0x004fca00078e0208 */
[----:B------:R-:W2:Y:S01]  /*03a0*/  LDG.E R20, desc[UR4][R18.64] ;  /* 0x0000000412147981 */ /* 0x000ea2000c1e1900 */
[----:B------:R-:W-:Y:S01]  /*03b0*/  VIADD R32, R32, 0x8 ;  /* 0x0000000820207836 */ /* 0x000fe20000000000 */
[----:B------:R-:W-:Y:S04]  /*03c0*/  BSSY.RECONVERGENT B3, `(.L_x_10) ;  /* 0x000001c000037945 */ /* 0x000fe80003800200 */
[----:B------:R-:W-:Y:S02]  /*03d0*/  ISETP.NE.AND P1, PT, R32, RZ, PT ;  /* 0x000000ff2000720c */ /* 0x000fe40003f25270 */
[----:B--2---:R-:W-:-:S13]  /*03e0*/  ISETP.GE.AND P0, PT, R20, 0x1, PT ;  /* 0x000000011400780c */ /* 0x004fda0003f06270 */
[----:B------:R-:W-:Y:S05]  /*03f0*/  @!P0 BRA `(.L_x_11) ;  /* 0x0000000000608947 */ /* 0x000fea0003800000 */
[----:B-1----:R-:W-:-:S06]  /*0400*/  IMAD.WIDE R22, R23, 0x8, R10 ;  /* 0x0000000817167825 */ /* 0x002fcc00078e020a */
[----:B------:R-:W2:Y:S01]  /*0410*/  LDG.E.64 R22, desc[UR4][R22.64] ;  /* 0x0000000416167981 */ /* 0x000ea2000c1e1b00 */
[----:B------:R-:W0:Y:S01]  /*0420*/  I2F.F64.U32 R20, R20 ;  /* 0x0000001400147312 */ /* 0x000e220000201800 */
[----:B------:R-:W-:Y:S01]  /*0430*/  IMAD.MOV.U32 R18, RZ, RZ, 0x1 ;  /* 0x00000001ff127424 */ /* 0x000fe200078e00ff */
[----:B------:R-:W-:Y:S06]  /*0440*/  BSSY.RECONVERGENT B4, `(.L_x_12) ;  /* 0x0000012000047945 */ /* 0x000fec0003800200 */
[----:B0-----:R-:W0:Y:S02]  /*0450*/  MUFU.RCP64H R19, R21 ;  /* 0x0000001500137308 */ /* 0x001e240000001800 */
[----:B0-----:R-:W-:-:S08]  /*0460*/  DFMA R24, -R20, R18, 1 ;  /* 0x3ff000001418742b */ /* 0x001fd00000000112 */
[----:B------:R-:W-:-:S08]  /*0470*/  DFMA R24, R24, R24, R24 ;  /* 0x000000181818722b */ /* 0x000fd00000000018 */
[----:B------:R-:W-:-:S08]  /*0480*/  DFMA R24, R18, R24, R18 ;  /* 0x000000181218722b */ /* 0x000fd00000000012 */
[----:B------:R-:W-:-:S08]  /*0490*/  DFMA R18, -R20, R24, 1 ;  /* 0x3ff000001412742b */ /* 0x000fd00000000118 */
[----:B------:R-:W-:-:S08]  /*04a0*/  DFMA R18, R24, R18, R24 ;  /* 0x000000121812722b */ /* 0x000fd00000000018 */
[----:B--2---:R-:W-:Y:S01]  /*04b0*/  DMUL R24, R22, R18 ;  /* 0x0000001216187228 */ /* 0x004fe20000000000 */
[----:B------:R-:W-:-:S07]  /*04c0*/  FSETP.GEU.AND P2, PT, |R23|, 6.5827683646048100446e-37, PT ;  /* 0x036000001700780b */ /* 0x000fce0003f4e200 */
[----:B------:R-:W-:-:S08]  /*04d0*/  DFMA R26, -R20, R24, R22 ;  /* 0x00000018141a722b */ /* 0x000fd00000000116 */
[----:B------:R-:W-:-:S10]  /*04e0*/  DFMA R18, R18, R26, R24 ;  /* 0x0000001a1212722b */ /* 0x000fd40000000018 */
[----:B------:R-:W-:-:S05]  /*04f0*/  FFMA R0, RZ, R21, R19 ;  /* 0x00000015ff007223 */ /* 0x000fca0000000013 */
[----:B------:R-:W-:-:S13]  /*0500*/  FSETP.GT.AND P0, PT, |R0|, 1.469367938527859385e-39, PT ;  /* 0x001000000000780b */ /* 0x000fda0003f04200 */
[----:B------:R-:W-:Y:S05]  /*0510*/  @P0 BRA P2, `(.L_x_13) ;  /* 0x0000000000100947 */ /* 0x000fea0001000000 */
[----:B------:R-:W-:-:S07]  /*0520*/  MOV R0, 0x540 ;  /* 0x0000054000007802 */ /* 0x000fce0000000f00 */
[----:B------:R-:W-:Y:S05]  /*0530*/  CALL.REL.NOINC `($__internal_0_$__cuda_sm20_div_rn_f64_full) ;  /* 0x0000001c00f47944 */ /* 0x000fea0003c00000 */
[----:B------:R-:W-:Y:S01]  /*0540*/  MOV R18, R28 ;  /* 0x0000001c00127202 */ /* 0x000fe20000000f00 */
[----:B------:R-:W-:-:S07]  /*0550*/  IMAD.MOV.U32 R19, RZ, RZ, R29 ;  /* 0x000000ffff137224 */ /* 0x000fce00078e001d */
.L_x_13:
[----:B------:R-:W-:Y:S05]  /*0560*/  BSYNC.RECONVERGENT B4 ;  /* 0x0000000000047941 */ /* 0x000fea0003800200 */
.L_x_12:
[----:B------:R-:W-:-:S11]  /*0570*/  DADD R12, R12, R18 ;  /* 0x000000000c0c7229 */ /* 0x000fd60000000012 */
.L_x_11:
[----:B------:R-:W-:Y:S05]  /*0580*/  BSYNC.RECONVERGENT B3 ;  /* 0x0000000000037941 */ /* 0x000fea0003800200 */
.L_x_10:
[----:B------:R-:W2:Y:S02]  /*0590*/  LDG.E R23, desc[UR4][R16.64+-0xc] ;  /* 0xfffff40410177981 */ /* 0x000ea4000c1e1900 */
[----:B--2---:R-:W-:-:S05]  /*05a0*/  IMAD.WIDE R18, R23, 0x4, R8 ;  /* 0x0000000417127825 */ /* 0x004fca00078e0208 */
[----:B------:R-:W2:Y:S01]  /*05b0*/  LDG.E R20, desc[UR4][R18.64] ;  /* 0x0000000412147981 */ /* 0x000ea2000c1e1900 */
[----:B------:R-:W-:Y:S01]  /*05c0*/  BSSY.RECONVERGENT B3, `(.L_x_14) ;  /* 0x000001b000037945 */ /* 0x000fe20003800200 */
        /* <DEDUP_REMOVED lines=22> */
[----:B------:R-:W-:Y:S02]  /*0730*/  IMAD.MOV.U32 R18, RZ, RZ, R28 ;  /* 0x000000ffff127224 */ /* 0x000fe400078e001c */
[----:B------:R-:W-:-:S07]  /*0740*/  IMAD.MOV.U32 R19, RZ, RZ, R29 ;  /* 0x000000ffff137224 */ /* 0x000fce00078e001d */
.L_x_17:
[----:B------:R-:W-:Y:S05]  /*0750*/  BSYNC.RECONVERGENT B4 ;  /* 0x0000000000047941 */ /* 0x000fea0003800200 */
.L_x_16:
[----:B------:R-:W-:-:S11]  /*0760*/  DADD R12, R12, R18 ;  /* 0x000000000c0c7229 */ /* 0x000fd60000000012 */
.L_x_15:
[----:B------:R-:W-:Y:S05]  /*0770*/  BSYNC.RECONVERGENT B3 ;  /* 0x0000000000037941 */ /* 0x000fea0003800200 */
.L_x_14:
        /* <DEDUP_REMOVED lines=28> */
.L_x_21:
[----:B------:R-:W-:Y:S05]  /*0940*/  BSYNC.RECONVERGENT B4 ;  /* 0x0000000000047941 */ /* 0x000fea0003800200 */
.L_x_20:
[----:B------:R-:W-:-:S11]  /*0950*/  DADD R12, R12, R18 ;  /* 0x000000000c0c7229 */ /* 0x000fd60000000012 */
.L_x_19:
[----:B------:R-:W-:Y:S05]  /*0960*/  BSYNC.RECONVERGENT B3 ;  /* 0x0000000000037941 */ /* 0x000fea0003800200 */
.L_x_18:
        /* <DEDUP_REMOVED lines=28> */
.L_x_25:
[----:B------:R-:W-:Y:S05]  /*0b30*/  BSYNC.RECONVERGENT B4 ;  /* 0x0000000000047941 */ /* 0x000fea0003800200 */
.L_x_24:
[----:B------:R-:W-:-:S11]  /*0b40*/  DADD R12, R12, R18 ;  /* 0x000000000c0c7229 */ /* 0x000fd60000000012 */
.L_x_23:
[----:B------:R-:W-:Y:S05]  /*0b50*/  BSYNC.RECONVERGENT B3 ;  /* 0x0000000000037941 */ /* 0x000fea0003800200 */
.L_x_22:
        /* <DEDUP_REMOVED lines=28> */
.L_x_29:
[----:B------:R-:W-:Y:S05]  /*0d20*/  BSYNC.RECONVERGENT B4 ;  /* 0x0000000000047941 */ /* 0x000fea0003800200 */
.L_x_28:
[----:B------:R-:W-:-:S11]  /*0d30*/  DADD R12, R12, R18 ;  /* 0x000000000c0c7229 */ /* 0x000fd60000000012 */
.L_x_27:
[----:B------:R-:W-:Y:S05]  /*0d40*/  BSYNC.RECONVERGENT B3 ;  /* 0x0000000000037941 */ /* 0x000fea0003800200 */
.L_x_26:
        /* <DEDUP_REMOVED lines=28> */
.L_x_33:
[----:B------:R-:W-:Y:S05]  /*0f10*/  BSYNC.RECONVERGENT B4 ;  /* 0x0000000000047941 */ /* 0x000fea0003800200 */
.L_x_32:
[----:B------:R-:W-:-:S11]  /*0f20*/  DADD R12, R12, R18 ;  /* 0x000000000c0c7229 */ /* 0x000fd60000000012 */
.L_x_31:
[----:B------:R-:W-:Y:S05]  /*0f30*/  BSYNC.RECONVERGENT B3 ;  /* 0x0000000000037941 */ /* 0x000fea0003800200 */
.L_x_30:
        /* <DEDUP_REMOVED lines=28> */
.L_x_37:
[----:B------:R-:W-:Y:S05]  /*1100*/  BSYNC.RECONVERGENT B4 ;  /* 0x0000000000047941 */ /* 0x000fea0003800200 */
.L_x_36:
[----:B------:R-:W-:-:S11]  /*1110*/  DADD R12, R12, R18 ;  /* 0x000000000c0c7229 */ /* 0x000fd60000000012 */
.L_x_35:
[----:B------:R-:W-:Y:S05]  /*1120*/  BSYNC.RECONVERGENT B3 ;  /* 0x0000000000037941 */ /* 0x000fea0003800200 */
.L_x_34:
        /* <DEDUP_REMOVED lines=28> */
.L_x_41:
[----:B------:R-:W-:Y:S05]  /*12f0*/  BSYNC.RECONVERGENT B4 ;  /* 0x0000000000047941 */ /* 0x000fea0003800200 */
.L_x_40:
[----:B------:R-:W-:-:S11]  /*1300*/  DADD R12, R12, R16 ;  /* 0x000000000c0c7229 */ /* 0x000fd60000000010 */
.L_x_39:
[----:B------:R-:W-:Y:S05]  /*1310*/  BSYNC.RECONVERGENT B3 ;  /* 0x0000000000037941 */ /* 0x000fea0003800200 */
.L_x_38:
[----:B------:R-:W-:Y:S01]  /*1320*/  VIADD R3, R3, 0x8 ;  /* 0x0000000803037836 */ /* 0x000fe20000000000 */
[----:B------:R-:W-:Y:S06]  /*1330*/  @P1 BRA `(.L_x_42) ;  /* 0xfffffff0000c1947 */ /* 0x000fec000383ffff */
.L_x_9:
[----:B------:R-:W-:Y:S05]  /*1340*/  BSYNC.RECONVERGENT B0 ;  /* 0x0000000000007941 */ /* 0x000fea0003800200 */
.L_x_8:
[----:B------:R-:W-:-:S13]  /*1350*/  ISETP.NE.AND P0, PT, R5, RZ, PT ;  /* 0x000000ff0500720c */ /* 0x000fda0003f05270 */
[----:B------:R-:W-:Y:S05]  /*1360*/  @!P0 BRA `(.L_x_7) ;  /* 0x0000000c00ec8947 */ /* 0x000fea0003800000 */
[----:B------:R-:W-:Y:S01]  /*1370*/  ISETP.GE.U32.AND P0, PT, R5, 0x4, PT ;  /* 0x000000040500780c */ /* 0x000fe20003f06070 */
[----:B------:R-:W-:Y:S01]  /*1380*/  BSSY.RECONVERGENT B0, `(.L_x_43) ;  /* 0x000008a000007945 */ /* 0x000fe20003800200 */
[----:B------:R-:W-:-:S11]  /*1390*/  LOP3.LUT R5, R4, 0x3, RZ, 0xc0, !PT ;  /* 0x0000000304057812 */ /* 0x000fd600078ec0ff */
[----:B------:R-:W-:Y:S05]  /*13a0*/  @!P0 BRA `(.L_x_44) ;  /* 0x00000008001c8947 */ /* 0x000fea0003800000 */
[----:B------:R-:W0:Y:S08]  /*13b0*/  LDC.64 R6, c[0x0][0x390] ;  /* 0x0000e400ff067b82 */ /* 0x000e300000000a00 */
[----:B------:R-:W2:Y:S01]  /*13c0*/  LDC.64 R8, c[0x0][0x398] ;  /* 0x0000e600ff087b82 */ /* 0x000ea20000000a00 */
[----:B0-----:R-:W-:-:S05]  /*13d0*/  IMAD.WIDE R6, R3, 0x4, R6 ;  /* 0x0000000403067825 */ /* 0x001fca00078e0206 */
[----:B-1----:R-:W2:Y:S02]  /*13e0*/  LDG.E R11, desc[UR4][R6.64] ;  /* 0x00000004060b7981 */ /* 0x002ea4000c1e1900 */
[----:B--2---:R-:W-:-:S05]  /*13f0*/  IMAD.WIDE R8, R11, 0x4, R8 ;  /* 0x000000040b087825 */ /* 0x004fca00078e0208 */
[----:B------:R-:W2:Y:S01]  /*1400*/  LDG.E R20, desc[UR4][R8.64] ;  /* 0x0000000408147981 */ /* 0x000ea2000c1e1900 */
[----:B------:R-:W-:Y:S01]  /*1410*/  BSSY.RECONVERGENT B3, `(.L_x_45) ;  /* 0x000001c000037945 */ /* 0x000fe20003800200 */
[----:B--2---:R-:W-:-:S13]  /*1420*/  ISETP.GE.AND P0, PT, R20, 0x1, PT ;  /* 0x000000011400780c */ /* 0x004fda0003f06270 */
[----:B------:R-:W-:Y:S05]  /*1430*/  @!P0 BRA `(.L_x_46) ;  /* 0x0000000000648947 */ /* 0x000fea0003800000 */
[----:B------:R-:W0:Y:S02]  /*1440*/  LDC.64 R22, c[0x0][0x3a0] ;  /* 0x0000e800ff167b82 */ /* 0x000e240000000a00 */
[----:B0-----:R-:W-:-:S06]  /*1450*/  IMAD.WIDE R22, R11, 0x8, R22 ;  /* 0x000000080b167825 */ /* 0x001fcc00078e0216 */
[----:B------:R-:W2:Y:S01]  /*1460*/  LDG.E.64 R22, desc[UR4][R22.64] ;  /* 0x0000000416167981 */ /* 0x000ea2000c1e1b00 */
[----:B------:R-:W0:Y:S01]  /*1470*/  I2F.F64.U32 R20, R20 ;  /* 0x0000001400147312 */ /* 0x000e220000201800 */
[----:B------:R-:W-:Y:S01]  /*1480*/  MOV R8, 0x1 ;  /* 0x0000000100087802 */ /* 0x000fe20000000f00 */
        /* <DEDUP_REMOVED lines=18> */
.L_x_48:
[----:B------:R-:W-:Y:S05]  /*15b0*/  BSYNC.RECONVERGENT B4 ;  /* 0x0000000000047941 */ /* 0x000fea0003800200 */
.L_x_47:
[----:B------:R-:W-:-:S11]  /*15c0*/  DADD R12, R12, R8 ;  /* 0x000000000c0c7229 */ /* 0x000fd60000000008 */
.L_x_46:
[----:B------:R-:W-:Y:S05]  /*15d0*/  BSYNC.RECONVERGENT B3 ;  /* 0x0000000000037941 */ /* 0x000fea0003800200 */
.L_x_45:
[----:B------:R-:W2:Y:S01]  /*15e0*/  LDG.E R11, desc[UR4][R6.64+0x4] ;  /* 0x00000404060b7981 */ /* 0x000ea2000c1e1900 */
[----:B------:R-:W2:Y:S02]  /*15f0*/  LDC.64 R8, c[0x0][0x398] ;  /* 0x0000e600ff087b82 */ /* 0x000ea40000000a00 */
        /* <DEDUP_REMOVED lines=28> */
.L_x_52:
[----:B------:R-:W-:Y:S05]  /*17c0*/  BSYNC.RECONVERGENT B4 ;  /* 0x0000000000047941 */ /* 0x000fea0003800200 */
.L_x_51:
[----:B------:R-:W-:-:S11]  /*17d0*/  DADD R12, R12, R8 ;  /* 0x000000000c0c7229 */ /* 0x000fd60000000008 */
.L_x_50:
[----:B------:R-:W-:Y:S05]  /*17e0*/  BSYNC.RECONVERGENT B3 ;  /* 0x0000000000037941 */ /* 0x000fea0003800200 */
.L_x_49:
        /* <DEDUP_REMOVED lines=30> */
.L_x_56:
[----:B------:R-:W-:Y:S05]  /*19d0*/  BSYNC.RECONVERGENT B4 ;  /* 0x0000000000047941 */ /* 0x000fea0003800200 */
.L_x_55:
[----:B------:R-:W-:-:S11]  /*19e0*/  DADD R12, R12, R8 ;  /* 0x000000000c0c7229 */ /* 0x000fd60000000008 */
.L_x_54:
[----:B------:R-:W-:Y:S05]  /*19f0*/  BSYNC.RECONVERGENT B3 ;  /* 0x0000000000037941 */ /* 0x000fea0003800200 */
.L_x_53:
        /* <DEDUP_REMOVED lines=30> */
.L_x_60:
[----:B------:R-:W-:Y:S05]  /*1be0*/  BSYNC.RECONVERGENT B4 ;  /* 0x0000000000047941 */ /* 0x000fea0003800200 */
.L_x_59:
[----:B------:R-:W-:-:S11]  /*1bf0*/  DADD R12, R12, R6 ;  /* 0x000000000c0c7229 */ /* 0x000fd60000000006 */
.L_x_58:
[----:B------:R-:W-:Y:S05]  /*1c00*/  BSYNC.RECONVERGENT B3 ;  /* 0x0000000000037941 */ /* 0x000fea0003800200 */
.L_x_57:
[----:B------:R-:W-:-:S07]  /*1c10*/  IADD3 R3, PT, PT, R3, 0x4, RZ ;  /* 0x0000000403037810 */ /* 0x000fce0007ffe0ff */
.L_x_44:
[----:B------:R-:W-:Y:S05]  /*1c20*/  BSYNC.RECONVERGENT B0 ;  /* 0x0000000000007941 */ /* 0x000fea0003800200 */
.L_x_43:
[----:B------:R-:W-:-:S13]  /*1c30*/  ISETP.NE.AND P0, PT, R5, RZ, PT ;  /* 0x000000ff0500720c */ /* 0x000fda0003f05270 */
[----:B------:R-:W-:Y:S05]  /*1c40*/  @!P0 BRA `(.L_x_7) ;  /* 0x0000000400b48947 */ /* 0x000fea0003800000 */
[----:B------:R-:W-:Y:S01]  /*1c50*/  ISETP.NE.AND P0, PT, R5, 0x1, PT ;  /* 0x000000010500780c */ /* 0x000fe20003f05270 */
[----:B------:R-:W-:-:S12]  /*1c60*/  BSSY.RECONVERGENT B0, `(.L_x_61) ;  /* 0x0000047000007945 */ /* 0x000fd80003800200 */
[----:B------:R-:W-:Y:S05]  /*1c70*/  @!P0 BRA `(.L_x_62) ;  /* 0x0000000400148947 */ /* 0x000fea0003800000 */
[----:B------:R-:W0:Y:S08]  /*1c80*/  LDC.64 R6, c[0x0][0x390] ;  /* 0x0000e400ff067b82 */ /* 0x000e300000000a00 */
[----:B------:R-:W2:Y:S01]  /*1c90*/  LDC.64 R8, c[0x0][0x398] ;  /* 0x0000e600ff087b82 */ /* 0x000ea20000000a00 */
[----:B0-----:R-:W-:-:S05]  /*1ca0*/  IMAD.WIDE R6, R3, 0x4, R6 ;  /* 0x0000000403067825 */ /* 0x001fca00078e0206 */
[----:B------:R-:W2:Y:S02]  /*1cb0*/  LDG.E R5, desc[UR4][R6.64] ;  /* 0x0000000406057981 */ /* 0x000ea4000c1e1900 */
        /* <DEDUP_REMOVED lines=11> */
[----:B0-----:R-:W1:Y:S02]  /*1d70*/  MUFU.RCP64H R9, R21 ;  /* 0x0000001500097308 */ /* 0x001e640000001800 */
[----:B-1----:R-:W-:-:S08]  /*1d80*/  DFMA R10, -R20, R8, 1 ;  /* 0x3ff00000140a742b */ /* 0x002fd00000000108 */
        /* <DEDUP_REMOVED lines=15> */
.L_x_66:
[----:B------:R-:W-:Y:S05]  /*1e80*/  BSYNC.RECONVERGENT B4 ;  /* 0x0000000000047941 */ /* 0x000fea0003800200 */
.L_x_65:
[----:B------:R-:W-:-:S11]  /*1e90*/  DADD R12, R12, R8 ;  /* 0x000000000c0c7229 */ /* 0x000fd60000000008 */
.L_x_64:
[----:B------:R-:W-:Y:S05]  /*1ea0*/  BSYNC.RECONVERGENT B3 ;  /* 0x0000000000037941 */ /* 0x000fea0003800200 */
.L_x_63:
        /* <DEDUP_REMOVED lines=21> */
[----:B-1----:R-:W-:-:S08]  /*2000*/  DFMA R10, -R20, R8, R22 ;  /* 0x00000008140a722b */ /* 0x002fd00000000116 */
[----:B------:R-:W-:-:S10]  /*2010*/  DFMA R6, R6, R10, R8 ;  /* 0x0000000a0606722b */ /* 0x000fd40000000008 */
[----:B------:R-:W-:-:S05]  /*2020*/  FFMA R0, RZ, R21, R7 ;  /* 0x00000015ff007223 */ /* 0x000fca0000000007 */
[----:B------:R-:W-:-:S13]  /*2030*/  FSETP.GT.AND P0, PT, |R0|, 1.469367938527859385e-39, PT ;  /* 0x001000000000780b */ /* 0x000fda0003f04200 */
[----:B------:R-:W-:Y:S05]  /*2040*/  @P0 BRA P1, `(.L_x_70) ;  /* 0x0000000000100947 */ /* 0x000fea0000800000 */
[----:B------:R-:W-:-:S07]  /*2050*/  MOV R0, 0x2070 ;  /* 0x0000207000007802 */ /* 0x000fce0000000f00 */
[----:B------:R-:W-:Y:S05]  /*2060*/  CALL.REL.NOINC `($__internal_0_$__cuda_sm20_div_rn_f64_full) ;  /* 0x0000000400287944 */ /* 0x000fea0003c00000 */
[----:B------:R-:W-:Y:S01]  /*2070*/  IMAD.MOV.U32 R6, RZ, RZ, R28 ;  /* 0x000000ffff067224 */ /* 0x000fe200078e001c */
[----:B------:R-:W-:-:S07]  /*2080*/  MOV R7, R29 ;  /* 0x0000001d00077202 */ /* 0x000fce0000000f00 */
.L_x_70:
[----:B------:R-:W-:Y:S05]  /*2090*/  BSYNC.RECONVERGENT B4 ;  /* 0x0000000000047941 */ /* 0x000fea0003800200 */
.L_x_69:
[----:B------:R-:W-:-:S11]  /*20a0*/  DADD R12, R12, R6 ;  /* 0x000000000c0c7229 */ /* 0x000fd60000000006 */
.L_x_68:
[----:B------:R-:W-:Y:S05]  /*20b0*/  BSYNC.RECONVERGENT B3 ;  /* 0x0000000000037941 */ /* 0x000fea0003800200 */
.L_x_67:
[----:B------:R-:W-:-:S07]  /*20c0*/  VIADD R3, R3, 0x2 ;  /* 0x0000000203037836 */ /* 0x000fce0000000000 */
.L_x_62:
[----:B------:R-:W-:Y:S05]  /*20d0*/  BSYNC.RECONVERGENT B0 ;  /* 0x0000000000007941 */ /* 0x000fea0003800200 */
.L_x_61:
[----:B------:R-:W-:-:S04]  /*20e0*/  LOP3.LUT R4, R4, 0x1, RZ, 0xc0, !PT ;  /* 0x0000000104047812 */ /* 0x000fc800078ec0ff */
[----:B------:R-:W-:-:S13]  /*20f0*/  ISETP.NE.U32.AND P0, PT, R4, 0x1, PT ;  /* 0x000000010400780c */ /* 0x000fda0003f05070 */
[----:B------:R-:W-:Y:S05]  /*2100*/  @P0 BRA `(.L_x_7) ;  /* 0x0000000000840947 */ /* 0x000fea0003800000 */
[----:B------:R-:W0:Y:S08]  /*2110*/  LDC.64 R4, c[0x0][0x390] ;  /* 0x0000e400ff047b82 */ /* 0x000e300000000a00 */
[----:B------:R-:W2:Y:S01]  /*2120*/  LDC.64 R6, c[0x0][0x398] ;  /* 0x0000e600ff067b82 */ /* 0x000ea20000000a00 */
[----:B0-----:R-:W-:-:S05]  /*2130*/  IMAD.WIDE R4, R3, 0x4, R4 ;  /* 0x0000000403047825 */ /* 0x001fca00078e0204 */
[----:B------:R-:W2:Y:S02]  /*2140*/  LDG.E R3, desc[UR4][R4.64] ;  /* 0x0000000404037981 */ /* 0x000ea4000c1e1900 */
[----:B--2---:R-:W-:-:S05]  /*2150*/  IMAD.WIDE R6, R3, 0x4, R6 ;  /* 0x0000000403067825 */ /* 0x004fca00078e0206 */
[----:B------:R-:W2:Y:S02]  /*2160*/  LDG.E R20, desc[UR4][R6.64] ;  /* 0x0000000406147981 */ /* 0x000ea4000c1e1900 */
[----:B--2---:R-:W-:-:S13]  /*2170*/  ISETP.GE.AND P0, PT, R20, 0x1, PT ;  /* 0x000000011400780c */ /* 0x004fda0003f06270 */
[----:B------:R-:W-:Y:S05]  /*2180*/  @!P0 BRA `(.L_x_7) ;  /* 0x0000000000648947 */ /* 0x000fea0003800000 */
[----:B------:R-:W0:Y:S02]  /*2190*/  LDC.64 R4, c[0x0][0x3a0] ;  /* 0x0000e800ff047b82 */ /* 0x000e240000000a00 */
[----:B0-----:R-:W-:-:S05]  /*21a0*/  IMAD.WIDE R4, R3, 0x8, R4 ;  /* 0x0000000803047825 */ /* 0x001fca00078e0204 */
        /* <DEDUP_REMOVED lines=21> */
.L_x_72:
[----:B------:R-:W-:Y:S05]  /*2300*/  BSYNC.RECONVERGENT B0 ;  /* 0x0000000000007941 */ /* 0x000fea0003800200 */
.L_x_71:
[----:B------:R-:W-:-:S11]  /*2310*/  DADD R12, R12, R4 ;  /* 0x000000000c0c7229 */ /* 0x000fd60000000004 */
.L_x_7:
[----:B------:R-:W-:Y:S05]  /*2320*/  BSYNC.RECONVERGENT B1 ;  /* 0x0000000000017941 */ /* 0x000fea0003800200 */
.L_x_6:
[----:B------:R-:W0:Y:S01]  /*2330*/  MUFU.RCP64H R5, R15 ;  /* 0x0000000f00057308 */ /* 0x000e220000001800 */
[----:B------:R-:W-:Y:S01]  /*2340*/  IMAD.MOV.U32 R4, RZ, RZ, 0x1 ;  /* 0x00000001ff047424 */ /* 0x000fe200078e00ff */
[----:B------:R-:W-:Y:S01]  /*2350*/  UMOV UR6, 0x33333334 ;  /* 0x3333333400067882 */ /* 0x000fe20000000000 */
[----:B------:R-:W-:-:S04]  /*2360*/  UMOV UR7, 0x3fc33333 ;  /* 0x3fc3333300077882 */ /* 0x000fc80000000000 */
[----:B0-----:R-:W-:-:S08]  /*2370*/  DFMA R6, -R14, R4, 1 ;  /* 0x3ff000000e06742b */ /* 0x001fd00000000104 */
[----:B------:R-:W-:-:S08]  /*2380*/  DFMA R6, R6, R6, R6 ;  /* 0x000000060606722b */ /* 0x000fd00000000006 */
[----:B------:R-:W-:-:S08]  /*2390*/  DFMA R6, R4, R6, R4 ;  /* 0x000000060406722b */ /* 0x000fd00000000004 */
[----:B------:R-:W-:-:S08]  /*23a0*/  DFMA R4, -R14, R6, 1 ;  /* 0x3ff000000e04742b */ /* 0x000fd00000000106 */
[----:B------:R-:W-:-:S08]  /*23b0*/  DFMA R8, R6, R4, R6 ;  /* 0x000000040608722b */ /* 0x000fd00000000006 */
[----:B------:R-:W-:-:S08]  /*23c0*/  DMUL R4, R8, UR6 ;  /* 0x0000000608047c28 */ /* 0x000fd00008000000 */
[----:B------:R-:W-:-:S08]  /*23d0*/  DFMA R6, -R14, R4, UR6 ;  /* 0x000000060e067e2b */ /* 0x000fd00008000104 */
[----:B------:R-:W-:-:S10]  /*23e0*/  DFMA R4, R8, R6, R4 ;  /* 0x000000060804722b */ /* 0x000fd40000000004 */
[----:B------:R-:W-:-:S05]  /*23f0*/  FFMA R0, RZ, R15, R5 ;  /* 0x0000000fff007223 */ /* 0x000fca0000000005 */
[----:B------:R-:W-:-:S13]  /*2400*/  FSETP.GT.AND P0, PT, |R0|, 1.469367938527859385e-39, PT ;  /* 0x001000000000780b */ /* 0x000fda0003f04200 */
[----:B------:R-:W-:Y:S05]  /*2410*/  @P0 BRA `(.L_x_73) ;  /* 0x0000000000200947 */ /* 0x000fea0003800000 */
[----:B------:R-:W-:Y:S01]  /*2420*/  MOV R20, R14 ;  /* 0x0000000e00147202 */ /* 0x000fe20000000f00 */
[----:B------:R-:W-:Y:S01]  /*2430*/  IMAD.MOV.U32 R21, RZ, RZ, R15 ;  /* 0x000000ffff157224 */ /* 0x000fe200078e000f */
[----:B------:R-:W-:Y:S01]  /*2440*/  MOV R0, 0x2480 ;  /* 0x0000248000007802 */ /* 0x000fe20000000f00 */
[----:B------:R-:W-:Y:S02]  /*2450*/  IMAD.MOV.U32 R22, RZ, RZ, 0x33333334 ;  /* 0x33333334ff167424 */ /* 0x000fe400078e00ff */
[----:B------:R-:W-:-:S07]  /*2460*/  IMAD.MOV.U32 R23, RZ, RZ, 0x3fc33333 ;  /* 0x3fc33333ff177424 */ /* 0x000fce00078e00ff */
[----:B-1----:R-:W-:Y:S05]  /*2470*/  CALL.REL.NOINC `($__internal_0_$__cuda_sm20_div_rn_f64_full) ;  /* 0x0000000000247944 */ /* 0x002fea0003c00000 */
[----:B------:R-:W-:Y:S02]  /*2480*/  IMAD.MOV.U32 R4, RZ, RZ, R28 ;  /* 0x000000ffff047224 */ /* 0x000fe400078e001c */
[----:B------:R-:W-:-:S07]  /*2490*/  IMAD.MOV.U32 R5, RZ, RZ, R29 ;  /* 0x000000ffff057224 */ /* 0x000fce00078e001d */
.L_x_73:
[----:B------:R-:W0:Y:S01]  /*24a0*/  LDC.64 R6, c[0x0][0x3a8] ;  /* 0x0000ea00ff067b82 */ /* 0x000e220000000a00 */
[----:B------:R-:W-:Y:S01]  /*24b0*/  UMOV UR6, 0x33333333 ;  /* 0x3333333300067882 */ /* 0x000fe20000000000 */
[----:B------:R-:W-:Y:S02]  /*24c0*/  UMOV UR7, 0x3feb3333 ;  /* 0x3feb333300077882 */ /* 0x000fe40000000000 */
[----:B------:R-:W-:Y:S01]  /*24d0*/  DFMA R4, R12, UR6, R4 ;  /* 0x000000060c047c2b */ /* 0x000fe20008000004 */
[----:B0-----:R-:W-:-:S06]  /*24e0*/  IMAD.WIDE R2, R2, 0x8, R6 ;  /* 0x0000000802027825 */ /* 0x001fcc00078e0206 */
[----:B------:R-:W-:Y:S01]  /*24f0*/  STG.E.64 desc[UR4][R2.64], R4 ;  /* 0x0000000402007986 */ /* 0x000fe2000c101b04 */
[----:B------:R-:W-:Y:S05]  /*2500*/  EXIT ;  /* 0x000000000000794d */ /* 0x000fea0003800000 */
        .weak           $__internal_0_$__cuda_sm20_div_rn_f64_full
        .type           $__internal_0_$__cuda_sm20_div_rn_f64_full,@function
        .size           $__internal_0_$__cuda_sm20_div_rn_f64_full,(.L_x_80 - $__internal_0_$__cuda_sm20_div_rn_f64_full)
$__internal_0_$__cuda_sm20_div_rn_f64_full:
[C---:B------:R-:W-:Y:S01]  /*2510*/  FSETP.GEU.AND P0, PT, |R21|.reuse, 1.469367938527859385e-39, PT ;  /* 0x001000001500780b */ /* 0x040fe20003f0e200 */
[----:B------:R-:W-:Y:S01]  /*2520*/  IMAD.MOV.U32 R24, RZ, RZ, 0x1 ;  /* 0x00000001ff187424 */ /* 0x000fe200078e00ff */
[----:B------:R-:W-:Y:S01]  /*2530*/  LOP3.LUT R18, R21, 0x800fffff, RZ, 0xc0, !PT ;  /* 0x800fffff15127812 */ /* 0x000fe200078ec0ff */
[----:B------:R-:W-:Y:S01]  /*2540*/  IMAD.MOV.U32 R34, RZ, RZ, 0x1ca00000 ;  /* 0x1ca00000ff227424 */ /* 0x000fe200078e00ff */
[C---:B------:R-:W-:Y:S01]  /*2550*/  FSETP.GEU.AND P3, PT, |R23|.reuse, 1.469367938527859385e-39, PT ;  /* 0x001000001700780b */ /* 0x040fe20003f6e200 */
[----:B------:R-:W-:Y:S01]  /*2560*/  BSSY.RECONVERGENT B2, `(.L_x_74) ;  /* 0x0000052000027945 */ /* 0x000fe20003800200 */
[----:B------:R-:W-:Y:S02]  /*2570*/  LOP3.LUT R19, R18, 0x3ff00000, RZ, 0xfc, !PT ;  /* 0x3ff0000012137812 */ /* 0x000fe400078efcff */
[----:B------:R-:W-:Y:S02]  /*2580*/  MOV R18, R20 ;  /* 0x0000001400127202 */ /* 0x000fe40000000f00 */
[----:B------:R-:W-:-:S02]  /*2590*/  LOP3.LUT R33, R23, 0x7ff00000, RZ, 0xc0, !PT ;  /* 0x7ff0000017217812 */ /* 0x000fc400078ec0ff */
[----:B------:R-:W-:Y:S01]  /*25a0*/  LOP3.LUT R36, R21, 0x7ff00000, RZ, 0xc0, !PT ;  /* 0x7ff0000015247812 */ /* 0x000fe200078ec0ff */
[----:B------:R-:W-:-:S03]  /*25b0*/  @!P0 DMUL R18, R20, 8.98846567431157953865e+307 ;  /* 0x7fe0000014128828 */ /* 0x000fc60000000000 */
[----:B------:R-:W-:Y:S01]  /*25c0*/  ISETP.GE.U32.AND P2, PT, R33, R36, PT ;  /* 0x000000242100720c */ /* 0x000fe20003f46070 */
[----:B------:R-:W-:Y:S01]  /*25d0*/  @!P3 IMAD.MOV.U32 R30, RZ, RZ, RZ ;  /* 0x000000ffff1eb224 */ /* 0x000fe200078e00ff */
[----:B------:R-:W-:Y:S01]  /*25e0*/  @!P3 LOP3.LUT R26, R21, 0x7ff00000, RZ, 0xc0, !PT ;  /* 0x7ff00000151ab812 */ /* 0x000fe200078ec0ff */
[----:B------:R-:W0:Y:S03]  /*25f0*/  MUFU.RCP64H R25, R19 ;  /* 0x0000001300197308 */ /* 0x000e260000001800 */
[----:B------:R-:W-:Y:S02]  /*2600*/  @!P3 ISETP.GE.U32.AND P4, PT, R33, R26, PT ;  /* 0x0000001a2100b20c */ /* 0x000fe40003f86070 */
[----:B------:R-:W-:Y:S02]  /*2610*/  @!P0 LOP3.LUT R36, R19, 0x7ff00000, RZ, 0xc0, !PT ;  /* 0x7ff0000013248812 */ /* 0x000fe400078ec0ff */
[----:B------:R-:W-:Y:S01]  /*2620*/  @!P3 SEL R27, R34, 0x63400000, !P4 ;  /* 0x63400000221bb807 */ /* 0x000fe20006000000 */
[----:B0-----:R-:W-:-:S08]  /*2630*/  DFMA R28, R24, -R18, 1 ;  /* 0x3ff00000181c742b */ /* 0x001fd00000000812 */
[----:B------:R-:W-:-:S08]  /*2640*/  DFMA R28, R28, R28, R28 ;  /* 0x0000001c1c1c722b */ /* 0x000fd0000000001c */
[----:B------:R-:W-:Y:S01]  /*2650*/  DFMA R28, R24, R28, R24 ;  /* 0x0000001c181c722b */ /* 0x000fe20000000018 */
[--C-:B------:R-:W-:Y:S02]  /*2660*/  @!P3 LOP3.LUT R24, R27, 0x80000000, R23.reuse, 0xf8, !PT ;  /* 0x800000001b18b812 */ /* 0x100fe400078ef817 */
[----:B------:R-:W-:Y:S02]  /*2670*/  SEL R25, R34, 0x63400000, !P2 ;  /* 0x6340000022197807 */ /* 0x000fe40005000000 */
[----:B------:R-:W-:Y:S01]  /*2680*/  @!P3 LOP3.LUT R31, R24, 0x100000, RZ, 0xfc, !PT ;  /* 0x00100000181fb812 */ /* 0x000fe200078efcff */
[----:B------:R-:W-:Y:S02]  /*2690*/  IMAD.MOV.U32 R24, RZ, RZ, R22 ;  /* 0x000000ffff187224 */ /* 0x000fe400078e0016 */
[----:B------:R-:W-:Y:S01]  /*26a0*/  DFMA R26, R28, -R18, 1 ;  /* 0x3ff000001c1a742b */ /* 0x000fe20000000812 */
[----:B------:R-:W-:-:S06]  /*26b0*/  LOP3.LUT R25, R25, 0x800fffff, R23, 0xf8, !PT ;  /* 0x800fffff19197812 */ /* 0x000fcc00078ef817 */
[----:B------:R-:W-:Y:S02]  /*26c0*/  @!P3 DFMA R24, R24, 2, -R30 ;  /* 0x400000001818b82b */ /* 0x000fe4000000081e */
[----:B------:R-:W-:-:S08]  /*26d0*/  DFMA R26, R28, R26, R28 ;  /* 0x0000001a1c1a722b */ /* 0x000fd0000000001c */
[----:B------:R-:W-:-:S08]  /*26e0*/  DMUL R28, R26, R24 ;  /* 0x000000181a1c7228 */ /* 0x000fd00000000000 */
[----:B------:R-:W-:-:S08]  /*26f0*/  DFMA R30, R28, -R18, R24 ;  /* 0x800000121c1e722b */ /* 0x000fd00000000018 */
[----:B------:R-:W-:Y:S01]  /*2700*/  DFMA R30, R26, R30, R28 ;  /* 0x0000001e1a1e722b */ /* 0x000fe2000000001c */
[----:B------:R-:W-:Y:S01]  /*2710*/  IMAD.MOV.U32 R26, RZ, RZ, R33 ;  /* 0x000000ffff1a7224 */ /* 0x000fe200078e0021 */
[----:B------:R-:W-:-:S04]  /*2720*/  @!P3 LOP3.LUT R26, R25, 0x7ff00000, RZ, 0xc0, !PT ;  /* 0x7ff00000191ab812 */ /* 0x000fc800078ec0ff */
[----:B------:R-:W-:-:S04]  /*2730*/  IADD3 R27, PT, PT, R26, -0x1, RZ ;  /* 0xffffffff1a1b7810 */ /* 0x000fc80007ffe0ff */
[----:B------:R-:W-:Y:S01]  /*2740*/  ISETP.GT.U32.AND P0, PT, R27, 0x7feffffe, PT ;  /* 0x7feffffe1b00780c */ /* 0x000fe20003f04070 */
[----:B------:R-:W-:-:S05]  /*2750*/  VIADD R27, R36, 0xffffffff ;  /* 0xffffffff241b7836 */ /* 0x000fca0000000000 */
[----:B------:R-:W-:-:S13]  /*2760*/  ISETP.GT.U32.OR P0, PT, R27, 0x7feffffe, P0 ;  /* 0x7feffffe1b00780c */ /* 0x000fda0000704470 */
[----:B------:R-:W-:Y:S05]  /*2770*/  @P0 BRA `(.L_x_75) ;  /* 0x00000000006c0947 */ /* 0x000fea0003800000 */
[----:B------:R-:W-:-:S04]  /*2780*/  LOP3.LUT R26, R21, 0x7ff00000, RZ, 0xc0, !PT ;  /* 0x7ff00000151a7812 */ /* 0x000fc800078ec0ff */
[CC--:B------:R-:W-:Y:S02]  /*2790*/  VIADDMNMX R22, R33.reuse, -R26.reuse, 0xb9600000, !PT ;  /* 0xb960000021167446 */ /* 0x0c0fe4000780091a */
[----:B------:R-:W-:Y:S02]  /*27a0*/  ISETP.GE.U32.AND P0, PT, R33, R26, PT ;  /* 0x0000001a2100720c */ /* 0x000fe40003f06070 */
[----:B------:R-:W-:Y:S02]  /*27b0*/  VIMNMX R22, PT, PT, R22, 0x46a00000, PT ;  /* 0x46a0000016167848 */ /* 0x000fe40003fe0100 */
[----:B------:R-:W-:-:S05]  /*27c0*/  SEL R23, R34, 0x63400000, !P0 ;  /* 0x6340000022177807 */ /* 0x000fca0004000000 */
[----:B------:R-:W-:Y:S02]  /*27d0*/  IMAD.IADD R26, R22, 0x1, -R23 ;  /* 0x00000001161a7824 */ /* 0x000fe400078e0a17 */
[----:B------:R-:W-:Y:S02]  /*27e0*/  IMAD.MOV.U32 R22, RZ, RZ, RZ ;  /* 0x000000ffff167224 */ /* 0x000fe400078e00ff */
[----:B------:R-:W-:-:S06]  /*27f0*/  VIADD R23, R26, 0x7fe00000 ;  /* 0x7fe000001a177836 */ /* 0x000fcc0000000000 */
[----:B------:R-:W-:-:S10]  /*2800*/  DMUL R28, R30, R22 ;  /* 0x000000161e1c7228 */ /* 0x000fd40000000000 */
[----:B------:R-:W-:-:S13]  /*2810*/  FSETP.GTU.AND P0, PT, |R29|, 1.469367938527859385e-39, PT ;  /* 0x001000001d00780b */ /* 0x000fda0003f0c200 */
[----:B------:R-:W-:Y:S05]  /*2820*/  @P0 BRA `(.L_x_76) ;  /* 0x0000000000940947 */ /* 0x000fea0003800000 */
[----:B------:R-:W-:Y:S01]  /*2830*/  DFMA R18, R30, -R18, R24 ;  /* 0x800000121e12722b */ /* 0x000fe20000000018 */
[----:B------:R-:W-:-:S09]  /*2840*/  IMAD.MOV.U32 R22, RZ, RZ, RZ ;  /* 0x000000ffff167224 */ /* 0x000fd200078e00ff */
[C---:B------:R-:W-:Y:S02]  /*2850*/  FSETP.NEU.AND P0, PT, R19.reuse, RZ, PT ;  /* 0x000000ff1300720b */ /* 0x040fe40003f0d000 */
[----:B------:R-:W-:-:S04]  /*2860*/  LOP3.LUT R21, R19, 0x80000000, R21, 0x48, !PT ;  /* 0x8000000013157812 */ /* 0x000fc800078e4815 */
[----:B------:R-:W-:-:S07]  /*2870*/  LOP3.LUT R23, R21, R23, RZ, 0xfc, !PT ;  /* 0x0000001715177212 */ /* 0x000fce00078efcff */
[----:B------:R-:W-:Y:S05]  /*2880*/  @!P0 BRA `(.L_x_76) ;  /* 0x00000000007c8947 */ /* 0x000fea0003800000 */
[----:B------:R-:W-:Y:S01]  /*2890*/  IADD3 R19, PT, PT, -R26, RZ, RZ ;  /* 0x000000ff1a137210 */ /* 0x000fe20007ffe1ff */
[----:B------:R-:W-:Y:S01]  /*28a0*/  IMAD.MOV.U32 R18, RZ, RZ, RZ ;  /* 0x000000ffff127224 */ /* 0x000fe200078e00ff */
[----:B------:R-:W-:-:S05]  /*28b0*/  DMUL.RP R22, R30, R22 ;  /* 0x000000161e167228 */ /* 0x000fca0000008000 */
[----:B------:R-:W-:-:S05]  /*28c0*/  DFMA R18, R28, -R18, R30 ;  /* 0x800000121c12722b */ /* 0x000fca000000001e */
[----:B------:R-:W-:Y:S02]  /*28d0*/  LOP3.LUT R21, R23, R21, RZ, 0x3c, !PT ;  /* 0x0000001517157212 */ /* 0x000fe400078e3cff */
[----:B------:R-:W-:-:S04]  /*28e0*/  IADD3 R18, PT, PT, -R26, -0x43300000, RZ ;  /* 0xbcd000001a127810 */ /* 0x000fc80007ffe1ff */
[----:B------:R-:W-:-:S04]  /*28f0*/  FSETP.NEU.AND P0, PT, |R19|, R18, PT ;  /* 0x000000121300720b */ /* 0x000fc80003f0d200 */
[----:B------:R-:W-:Y:S02]  /*2900*/  FSEL R28, R22, R28, !P0 ;  /* 0x0000001c161c7208 */ /* 0x000fe40004000000 */
[----:B------:R-:W-:Y:S01]  /*2910*/  FSEL R29, R21, R29, !P0 ;  /* 0x0000001d151d7208 */ /* 0x000fe20004000000 */
[----:B------:R-:W-:Y:S06]  /*2920*/  BRA `(.L_x_76) ;  /* 0x0000000000547947 */ /* 0x000fec0003800000 */
.L_x_75:
[----:B------:R-:W-:-:S14]  /*2930*/  DSETP.NAN.AND P0, PT, R22, R22, PT ;  /* 0x000000161600722a */ /* 0x000fdc0003f08000 */
[----:B------:R-:W-:Y:S05]  /*2940*/  @P0 BRA `(.L_x_77) ;  /* 0x0000000000440947 */ /* 0x000fea0003800000 */
[----:B------:R-:W-:-:S14]  /*2950*/  DSETP.NAN.AND P0, PT, R20, R20, PT ;  /* 0x000000141400722a */ /* 0x000fdc0003f08000 */
[----:B------:R-:W-:Y:S05]  /*2960*/  @P0 BRA `(.L_x_78) ;  /* 0x0000000000300947 */ /* 0x000fea0003800000 */
[----:B------:R-:W-:Y:S01]  /*2970*/  ISETP.NE.AND P0, PT, R26, R36, PT ;  /* 0x000000241a00720c */ /* 0x000fe20003f05270 */
[----:B------:R-:W-:Y:S02]  /*2980*/  IMAD.MOV.U32 R28, RZ, RZ, 0x0 ;  /* 0x00000000ff1c7424 */ /* 0x000fe400078e00ff */
[----:B------:R-:W-:-:S10]  /*2990*/  IMAD.MOV.U32 R29, RZ, RZ, -0x80000 ;  /* 0xfff80000ff1d7424 */ /* 0x000fd400078e00ff */
[----:B------:R-:W-:Y:S05]  /*29a0*/  @!P0 BRA `(.L_x_76) ;  /* 0x0000000000348947 */ /* 0x000fea0003800000 */
[----:B------:R-:W-:Y:S02]  /*29b0*/  ISETP.NE.AND P0, PT, R26, 0x7ff00000, PT ;  /* 0x7ff000001a00780c */ /* 0x000fe40003f05270 */
[----:B------:R-:W-:Y:S02]  /*29c0*/  LOP3.LUT R29, R23, 0x80000000, R21, 0x48, !PT ;  /* 0x80000000171d7812 */ /* 0x000fe400078e4815 */
[----:B------:R-:W-:-:S13]  /*29d0*/  ISETP.EQ.OR P0, PT, R36, RZ, !P0 ;  /* 0x000000ff2400720c */ /* 0x000fda0004702670 */
[----:B------:R-:W-:Y:S01]  /*29e0*/  @P0 LOP3.LUT R18, R29, 0x7ff00000, RZ, 0xfc, !PT ;  /* 0x7ff000001d120812 */ /* 0x000fe200078efcff */
[----:B------:R-:W-:Y:S02]  /*29f0*/  @!P0 IMAD.MOV.U32 R28, RZ, RZ, RZ ;  /* 0x000000ffff1c8224 */ /* 0x000fe400078e00ff */
[----:B------:R-:W-:Y:S01]  /*2a00*/  @P0 IMAD.MOV.U32 R28, RZ, RZ, RZ ;  /* 0x000000ffff1c0224 */ /* 0x000fe200078e00ff */
[----:B------:R-:W-:Y:S01]  /*2a10*/  @P0 MOV R29, R18 ;  /* 0x00000012001d0202 */ /* 0x000fe20000000f00 */
[----:B------:R-:W-:Y:S06]  /*2a20*/  BRA `(.L_x_76) ;  /* 0x0000000000147947 */ /* 0x000fec0003800000 */
.L_x_78:
[----:B------:R-:W-:Y:S01]  /*2a30*/  LOP3.LUT R29, R21, 0x80000, RZ, 0xfc, !PT ;  /* 0x00080000151d7812 */ /* 0x000fe200078efcff */
[----:B------:R-:W-:Y:S01]  /*2a40*/  IMAD.MOV.U32 R28, RZ, RZ, R20 ;  /* 0x000000ffff1c7224 */ /* 0x000fe200078e0014 */
[----:B------:R-:W-:Y:S06]  /*2a50*/  BRA `(.L_x_76) ;  /* 0x0000000000087947 */ /* 0x000fec0003800000 */
.L_x_77:
[----:B------:R-:W-:Y:S01]  /*2a60*/  LOP3.LUT R29, R23, 0x80000, RZ, 0xfc, !PT ;  /* 0x00080000171d7812 */ /* 0x000fe200078efcff */
[----:B------:R-:W-:-:S07]  /*2a70*/  IMAD.MOV.U32 R28, RZ, RZ, R22 ;  /* 0x000000ffff1c7224 */ /* 0x000fce00078e0016 */
.L_x_76:
[----:B------:R-:W-:Y:S05]  /*2a80*/  BSYNC.RECONVERGENT B2 ;  /* 0x0000000000027941 */ /* 0x000fea0003800200 */
.L_x_74:
[----:B------:R-:W-:Y:S02]  /*2a90*/  IMAD.MOV.U32 R18, RZ, RZ, R0 ;  /* 0x000000ffff127224 */ /* 0x000fe400078e0000 */
[----:B------:R-:W-:-:S04]  /*2aa0*/  IMAD.MOV.U32 R19, RZ, RZ, 0x0 ;  /* 0x00000000ff137424 */ /* 0x000fc800078e00ff */
[----:B------:R-:W-:Y:S05]  /*2ab0*/  RET.REL.NODEC R18 `(_Z15pagerank_kerneliPiS_S_PdS0_d) ;  /* 0xffffffd412507950 */ /* 0x000fea0003c3ffff */
.L_x_79:
        /* <DEDUP_REMOVED lines=12> */
.L_x_80:


//--------------------- .nv.shared._Z20compute_dangling_sumiPiPdS0_ --------------------------
	.section	.nv.shared._Z20compute_dangling_sumiPiPdS0_,"aw",@nobits
	.sectionflags	@""
	.align	8
.nv.shared._Z20compute_dangling_sumiPiPdS0_:
	.zero		3072


//--------------------- .nv.shared.reserved.0     --------------------------
	.section	.nv.shared.reserved.0,"aw",@nobits
	.weak		__nv_reservedSMEM_offset_0_alias
	.size		__nv_reservedSMEM_offset_0_alias, 0, 64
	.other		__nv_reservedSMEM_offset_0_alias,@"STO_CUDA_RESERVED_SHARED STV_DEFAULT"
__nv_reservedSMEM_offset_0_alias:
	.zero		0
	.zero		64


//--------------------- .nv.constant0._Z20compute_dangling_sumiPiPdS0_ --------------------------
	.section	.nv.constant0._Z20compute_dangling_sumiPiPdS0_,"a",@progbits
	.sectionflags	@""
	.align	4
.nv.constant0._Z20compute_dangling_sumiPiPdS0_:
	.zero		928


//--------------------- .nv.constant0._Z15pagerank_kerneliPiS_S_PdS0_d --------------------------
	.section	.nv.constant0._Z15pagerank_kerneliPiS_S_PdS0_d,"a",@progbits
	.sectionflags	@""
	.align	4
.nv.constant0._Z15pagerank_kerneliPiS_S_PdS0_d:
	.zero		952


//--------------------- SYMBOLS --------------------------

	.type		.nv.reservedSmem.offset0,@object
	.size		.nv.reservedSmem.offset0,0x4
	.type		.nv.reservedSmem.cap,@object
	.size		.nv.reservedSmem.cap,0x4
